	.target	sm_100

	.elftype	@"ET_EXEC"


//--------------------- .note.nv.tkinfo           --------------------------
	.section	.note.nv.tkinfo,"",@"SHT_NOTE"
	.sectionflags	@"SHF_NOTE_NV_TKINFO"
	.tkinfo
        /*0018*/ 	.word	0x00000081
        /*0030*/ 	.string	""
        /*0030*/ 	.string	"ptxas"
        /*0030*/ 	.string	"Cuda compilation tools, release 12.9, V12.9.86"
        /*0030*/ 	.string	"Build cuda_12.9.r12.9/compiler.36037853_0"
        /*0030*/ 	.string	"-regUsageLevel 10 -arch sm_100f -m 64 "



//--------------------- .note.nv.cuver            --------------------------
	.section	.note.nv.cuver,"",@"SHT_NOTE"
	.sectionflags	@"SHF_NOTE_NV_CUVER"
        /*0018*/ 	.short	0x0001
        /*001a*/ 	.short	0x0064
        /*001c*/ 	.short	0x0001
        /*001e*/ 	.short	0x0000
        /*0020*/ 	.short	0x0001
        /*0022*/ 	.short	0x0000


//--------------------- .nv.info                  --------------------------
	.section	.nv.info,"",@"SHT_CUDA_INFO"
	.align	4


	//----- nvinfo : EIATTR_REGCOUNT
	.align		4
        /*0000*/ 	.byte	0x04, 0x2f
        /*0002*/ 	.short	(.L_15 - .L_14)
	.align		4
.L_14:
        /*0004*/ 	.word	index@(_ZN9deep_gemm24sm100_fp8_gemm_1d1d_implILN4cute4UMMA5MajorE0ELS3_0ELj0ELj4096ELj7168ELj32ELj32ELj128ELj1ELj128ELj128ELj64ELj24ELj128ELj128ELj1ELb0ELj128ELNS_8GemmTypeE0ELb0EN7cutlass10bfloat16_tENS_16EpilogueIdentityEEEvPijjj14CUtensorMap_stS9_S9_S9_S9_)
        /*0008*/ 	.word	0x0000001f


	//----- nvinfo : EIATTR_FRAME_SIZE
	.align		4
.L_15:
        /*000c*/ 	.byte	0x04, 0x11
        /*000e*/ 	.short	(.L_17 - .L_16)
	.align		4
.L_16:
        /*0010*/ 	.word	index@($__internal_3_$__cuda_sm20_div_u16)
        /*0014*/ 	.word	0x00000000


	//----- nvinfo : EIATTR_FRAME_SIZE
	.align		4
.L_17:
        /*0018*/ 	.byte	0x04, 0x11
        /*001a*/ 	.short	(.L_19 - .L_18)
	.align		4
.L_18:
        /*001c*/ 	.word	index@($__internal_2_$__cuda_sm10x_tcgen05_guardrail_trap_unallocated_columns_being_dealloced)
        /*0020*/ 	.word	0x00000000


	//----- nvinfo : EIATTR_FRAME_SIZE
	.align		4
.L_19:
        /*0024*/ 	.byte	0x04, 0x11
        /*0026*/ 	.short	(.L_21 - .L_20)
	.align		4
.L_20:
        /*0028*/ 	.word	index@($__internal_1_$__cuda_sm10x_tcgen05_guardrail_trap_phase_invalid_during_alloc)
        /*002c*/ 	.word	0x00000000


	//----- nvinfo : EIATTR_FRAME_SIZE
	.align		4
.L_21:
        /*0030*/ 	.byte	0x04, 0x11
        /*0032*/ 	.short	(.L_23 - .L_22)
	.align		4
.L_22:
        /*0034*/ 	.word	index@($__internal_0_$__cuda_sm10x_tcgen05_guardrail_trap_col_being_dealloced_not_returned_by_alloc)
        /*0038*/ 	.word	0x00000000


	//----- nvinfo : EIATTR_FRAME_SIZE
	.align		4
.L_23:
        /*003c*/ 	.byte	0x04, 0x11
        /*003e*/ 	.short	(.L_25 - .L_24)
	.align		4
.L_24:
        /*0040*/ 	.word	index@(_ZN9deep_gemm24sm100_fp8_gemm_1d1d_implILN4cute4UMMA5MajorE0ELS3_0ELj0ELj4096ELj7168ELj32ELj32ELj128ELj1ELj128ELj128ELj64ELj24ELj128ELj128ELj1ELb0ELj128ELNS_8GemmTypeE0ELb0EN7cutlass10bfloat16_tENS_16EpilogueIdentityEEEvPijjj14CUtensorMap_stS9_S9_S9_S9_)
        /*0044*/ 	.word	0x00000000


	//----- nvinfo : EIATTR_MIN_STACK_SIZE
	.align		4
.L_25:
        /*0048*/ 	.byte	0x04, 0x12
        /*004a*/ 	.short	(.L_27 - .L_26)
	.align		4
.L_26:
        /*004c*/ 	.word	index@(_ZN9deep_gemm24sm100_fp8_gemm_1d1d_implILN4cute4UMMA5MajorE0ELS3_0ELj0ELj4096ELj7168ELj32ELj32ELj128ELj1ELj128ELj128ELj64ELj24ELj128ELj128ELj1ELb0ELj128ELNS_8GemmTypeE0ELb0EN7cutlass10bfloat16_tENS_16EpilogueIdentityEEEvPijjj14CUtensorMap_stS9_S9_S9_S9_)
        /*0050*/ 	.word	0x00000000
.L_27:


//--------------------- .nv.info._ZN9deep_gemm24sm100_fp8_gemm_1d1d_implILN4cute4UMMA5MajorE0ELS3_0ELj0ELj4096ELj7168ELj32ELj32ELj128ELj1ELj128ELj128ELj64ELj24ELj128ELj128ELj1ELb0ELj128ELNS_8GemmTypeE0ELb0EN7cutlass10bfloat16_tENS_16EpilogueIdentityEEEvPijjj14CUtensorMap_stS9_S9_S9_S9_ --------------------------
	.section	.nv.info._ZN9deep_gemm24sm100_fp8_gemm_1d1d_implILN4cute4UMMA5MajorE0ELS3_0ELj0ELj4096ELj7168ELj32ELj32ELj128ELj1ELj128ELj128ELj64ELj24ELj128ELj128ELj1ELb0ELj128ELNS_8GemmTypeE0ELb0EN7cutlass10bfloat16_tENS_16EpilogueIdentityEEEvPijjj14CUtensorMap_stS9_S9_S9_S9_,"",@"SHT_CUDA_INFO"
	.sectionflags	@""
	.align	4


	//----- nvinfo : EIATTR_CUDA_API_VERSION
	.align		4
        /*0000*/ 	.byte	0x04, 0x37
        /*0002*/ 	.short	(.L_29 - .L_28)
.L_28:
        /*0004*/ 	.word	0x00000081


	//----- nvinfo : EIATTR_KPARAM_INFO
	.align		4
.L_29:
        /*0008*/ 	.byte	0x04, 0x17
        /*000a*/ 	.short	(.L_31 - .L_30)
.L_30:
        /*000c*/ 	.word	0x00000000
        /*0010*/ 	.short	0x0008
        /*0012*/ 	.short	0x0240
        /*0014*/ 	.byte	0x00, 0xf0, 0x01, 0x02


	//----- nvinfo : EIATTR_KPARAM_INFO
	.align		4
.L_31:
        /*0018*/ 	.byte	0x04, 0x17
        /*001a*/ 	.short	(.L_33 - .L_32)
.L_32:
        /*001c*/ 	.word	0x00000000
        /*0020*/ 	.short	0x0007
        /*0022*/ 	.short	0x01c0
        /*0024*/ 	.byte	0x00, 0xf0, 0x01, 0x02


	//----- nvinfo : EIATTR_KPARAM_INFO
	.align		4
.L_33:
        /*0028*/ 	.byte	0x04, 0x17
        /*002a*/ 	.short	(.L_35 - .L_34)
.L_34:
        /*002c*/ 	.word	0x00000000
        /*0030*/ 	.short	0x0006
        /*0032*/ 	.short	0x0140
        /*0034*/ 	.byte	0x00, 0xf0, 0x01, 0x02


	//----- nvinfo : EIATTR_KPARAM_INFO
	.align		4
.L_35:
        /*0038*/ 	.byte	0x04, 0x17
        /*003a*/ 	.short	(.L_37 - .L_36)
.L_36:
        /*003c*/ 	.word	0x00000000
        /*0040*/ 	.short	0x0005
        /*0042*/ 	.short	0x00c0
        /*0044*/ 	.byte	0x00, 0xf0, 0x01, 0x02


	//----- nvinfo : EIATTR_KPARAM_INFO
	.align		4
.L_37:
        /*0048*/ 	.byte	0x04, 0x17
        /*004a*/ 	.short	(.L_39 - .L_38)
.L_38:
        /*004c*/ 	.word	0x00000000
        /*0050*/ 	.short	0x0004
        /*0052*/ 	.short	0x0040
        /*0054*/ 	.byte	0x00, 0xf0, 0x01, 0x02


	//----- nvinfo : EIATTR_KPARAM_INFO
	.align		4
.L_39:
        /*0058*/ 	.byte	0x04, 0x17
        /*005a*/ 	.short	(.L_41 - .L_40)
.L_40:
        /*005c*/ 	.word	0x00000000
        /*0060*/ 	.short	0x0003
        /*0062*/ 	.short	0x0010
        /*0064*/ 	.byte	0x00, 0xf0, 0x11, 0x00


	//----- nvinfo : EIATTR_KPARAM_INFO
	.align		4
.L_41:
        /*0068*/ 	.byte	0x04, 0x17
        /*006a*/ 	.short	(.L_43 - .L_42)
.L_42:
        /*006c*/ 	.word	0x00000000
        /*0070*/ 	.short	0x0002
        /*0072*/ 	.short	0x000c
        /*0074*/ 	.byte	0x00, 0xf0, 0x11, 0x00


	//----- nvinfo : EIATTR_KPARAM_INFO
	.align		4
.L_43:
        /*0078*/ 	.byte	0x04, 0x17
        /*007a*/ 	.short	(.L_45 - .L_44)
.L_44:
        /*007c*/ 	.word	0x00000000
        /*0080*/ 	.short	0x0001
        /*0082*/ 	.short	0x0008
        /*0084*/ 	.byte	0x00, 0xf0, 0x11, 0x00


	//----- nvinfo : EIATTR_KPARAM_INFO
	.align		4
.L_45:
        /*0088*/ 	.byte	0x04, 0x17
        /*008a*/ 	.short	(.L_47 - .L_46)
.L_46:
        /*008c*/ 	.word	0x00000000
        /*0090*/ 	.short	0x0000
        /*0092*/ 	.short	0x0000
        /*0094*/ 	.byte	0x00, 0xf5, 0x21, 0x00


	//----- nvinfo : EIATTR_AT_ENTRY_FRAGMENTS
	.align		4
.L_47:
        /*0098*/ 	.byte	0x04, 0x4f
        /*009a*/ 	.short	(.L_49 - .L_48)


	//   ....[0]....
.L_48:
        /*009c*/ 	.word	0x00000004


	//----- nvinfo : EIATTR_RESERVED_SMEM_USED
	.align		4
.L_49:
        /*00a0*/ 	.byte	0x01, 0x41
	.zero		2


	//----- nvinfo : EIATTR_SPARSE_MMA_MASK
	.align		4
        /*00a4*/ 	.byte	0x03, 0x50
        /*00a6*/ 	.short	0x0000


	//----- nvinfo : EIATTR_TCGEN05_1CTA_USED
	.align		4
        /*00a8*/ 	.byte	0x01, 0x51
	.zero		2


	//----- nvinfo : EIATTR_MAXREG_COUNT
	.align		4
        /*00ac*/ 	.byte	0x03, 0x1b
        /*00ae*/ 	.short	0x00ff


	//----- nvinfo : EIATTR_NUM_BARRIERS
	.align		4
        /*00b0*/ 	.byte	0x02, 0x4c
        /*00b2*/ 	.byte	0x09
	.zero		1


	//----- nvinfo : EIATTR_INT_WARP_WIDE_INSTR_OFFSETS
	.align		4
        /*00b4*/ 	.byte	0x04, 0x31
        /*00b6*/ 	.short	(.L_51 - .L_50)


	//   ....[0]....
.L_50:
        /*00b8*/ 	.word	0x00002de0


	//   ....[1]....
        /*00bc*/ 	.word	0x00002e00


	//----- nvinfo : EIATTR_COOP_GROUP_MASK_REGIDS
	.align		4
.L_51:
        /*00c0*/ 	.byte	0x04, 0x29
        /*00c2*/ 	.short	(.L_53 - .L_52)


	//   ....[0]....
.L_52:
        /*00c4*/ 	.word	0xffffffff


	//   ....[1]....
        /*00c8*/ 	.word	0xffffffff


	//   ....[2]....
        /*00cc*/ 	.word	0xffffffff


	//   ....[3]....
        /*00d0*/ 	.word	0xffffffff


	//   ....[4]....
        /*00d4*/ 	.word	0xffffffff


	//   ....[5]....
        /*00d8*/ 	.word	0xffffffff


	//   ....[6]....
        /*00dc*/ 	.word	0xffffffff


	//   ....[7]....
        /*00e0*/ 	.word	0xffffffff


	//   ....[8]....
        /*00e4*/ 	.word	0xffffffff


	//   ....[9]....
        /*00e8*/ 	.word	0xffffffff


	//   ....[10]....
        /*00ec*/ 	.word	0xffffffff


	//   ....[11]....
        /*00f0*/ 	.word	0xffffffff


	//   ....[12]....
        /*00f4*/ 	.word	0xffffffff


	//----- nvinfo : EIATTR_COOP_GROUP_INSTR_OFFSETS
	.align		4
.L_53:
        /*00f8*/ 	.byte	0x04, 0x28
        /*00fa*/ 	.short	(.L_55 - .L_54)


	//   ....[0]....
.L_54:
        /*00fc*/ 	.word	0x00000030


	//   ....[1]....
        /*0100*/ 	.word	0x000007f0


	//   ....[2]....
        /*0104*/ 	.word	0x00000ab0


	//   ....[3]....
        /*0108*/ 	.word	0x00000f90


	//   ....[4]....
        /*010c*/ 	.word	0x00000fb0


	//   ....[5]....
        /*0110*/ 	.word	0x00000fd0


	//   ....[6]....
        /*0114*/ 	.word	0x00001220


	//   ....[7]....
        /*0118*/ 	.word	0x00001250


	//   ....[8]....
        /*011c*/ 	.word	0x00001290


	//   ....[9]....
        /*0120*/ 	.word	0x00002300


	//   ....[10]....
        /*0124*/ 	.word	0x00002390


	//   ....[11]....
        /*0128*/ 	.word	0x00002d10


	//   ....[12]....
        /*012c*/ 	.word	0x00002ec0


	//----- nvinfo : EIATTR_VRC_CTA_INIT_COUNT
	.align		4
.L_55:
        /*0130*/ 	.byte	0x02, 0x4a
        /*0132*/ 	.byte	0x80
	.zero		1


	//----- nvinfo : EIATTR_MBARRIER_INSTR_OFFSETS
	.align		4
        /*0134*/ 	.byte	0x04, 0x39
        /*0136*/ 	.short	(.L_57 - .L_56)


	//   ....[0]....
.L_56:
        /*0138*/ 	.word	0x000002f0
        /*013c*/ 	.word	0x000000ff
        /*0140*/ 	.word	0x00037000
        /*0144*/ 	.short	0x0100
        /*0146*/ 	.byte	0x06
	.zero		1


	//   ....[1]....
        /*0148*/ 	.word	0x00000300
        /*014c*/ 	.word	0x000000ff
        /*0150*/ 	.word	0x000370c0
        /*0154*/ 	.short	0x0100
        /*0156*/ 	.byte	0x06
	.zero		1


	//   ....[2]....
        /*0158*/ 	.word	0x00000310
        /*015c*/ 	.word	0x000000ff
        /*0160*/ 	.word	0x00037180
        /*0164*/ 	.short	0x0100
        /*0166*/ 	.byte	0x06
	.zero		1


	//   ....[3]....
        /*0168*/ 	.word	0x00000320
        /*016c*/ 	.word	0x000000ff
        /*0170*/ 	.word	0x00037008
        /*0174*/ 	.short	0x0100
        /*0176*/ 	.byte	0x06
	.zero		1


	//   ....[4]....
        /*0178*/ 	.word	0x00000330
        /*017c*/ 	.word	0x000000ff
        /*0180*/ 	.word	0x000370c8
        /*0184*/ 	.short	0x0100
        /*0186*/ 	.byte	0x06
	.zero		1


	//   ....[5]....
        /*0188*/ 	.word	0x00000340
        /*018c*/ 	.word	0x000000ff
        /*0190*/ 	.word	0x00037188
        /*0194*/ 	.short	0x0100
        /*0196*/ 	.byte	0x06
	.zero		1


	//   ....[6]....
        /*0198*/ 	.word	0x00000350
        /*019c*/ 	.word	0x000000ff
        /*01a0*/ 	.word	0x00037010
        /*01a4*/ 	.short	0x0100
        /*01a6*/ 	.byte	0x06
	.zero		1


	//   ....[7]....
        /*01a8*/ 	.word	0x00000360
        /*01ac*/ 	.word	0x000000ff
        /*01b0*/ 	.word	0x000370d0
        /*01b4*/ 	.short	0x0100
        /*01b6*/ 	.byte	0x06
	.zero		1


	//   ....[8]....
        /*01b8*/ 	.word	0x00000370
        /*01bc*/ 	.word	0x000000ff
        /*01c0*/ 	.word	0x00037190
        /*01c4*/ 	.short	0x0100
        /*01c6*/ 	.byte	0x06
	.zero		1


	//   ....[9]....
        /*01c8*/ 	.word	0x00000380
        /*01cc*/ 	.word	0x000000ff
        /*01d0*/ 	.word	0x00037018
        /*01d4*/ 	.short	0x0100
        /*01d6*/ 	.byte	0x06
	.zero		1


	//   ....[10]....
        /*01d8*/ 	.word	0x00000390
        /*01dc*/ 	.word	0x000000ff
        /*01e0*/ 	.word	0x000370d8
        /*01e4*/ 	.short	0x0100
        /*01e6*/ 	.byte	0x06
	.zero		1


	//   ....[11]....
        /*01e8*/ 	.word	0x000003a0
        /*01ec*/ 	.word	0x000000ff
        /*01f0*/ 	.word	0x00037198
        /*01f4*/ 	.short	0x0100
        /*01f6*/ 	.byte	0x06
	.zero		1


	//   ....[12]....
        /*01f8*/ 	.word	0x000003b0
        /*01fc*/ 	.word	0x000000ff
        /*0200*/ 	.word	0x00037020
        /*0204*/ 	.short	0x0100
        /*0206*/ 	.byte	0x06
	.zero		1


	//   ....[13]....
        /*0208*/ 	.word	0x000003c0
        /*020c*/ 	.word	0x000000ff
        /*0210*/ 	.word	0x000370e0
        /*0214*/ 	.short	0x0100
        /*0216*/ 	.byte	0x06
	.zero		1


	//   ....[14]....
        /*0218*/ 	.word	0x000003d0
        /*021c*/ 	.word	0x000000ff
        /*0220*/ 	.word	0x000371a0
        /*0224*/ 	.short	0x0100
        /*0226*/ 	.byte	0x06
	.zero		1


	//   ....[15]....
        /*0228*/ 	.word	0x000003e0
        /*022c*/ 	.word	0x000000ff
        /*0230*/ 	.word	0x00037028
        /*0234*/ 	.short	0x0100
        /*0236*/ 	.byte	0x06
	.zero		1


	//   ....[16]....
        /*0238*/ 	.word	0x000003f0
        /*023c*/ 	.word	0x000000ff
        /*0240*/ 	.word	0x000370e8
        /*0244*/ 	.short	0x0100
        /*0246*/ 	.byte	0x06
	.zero		1


	//   ....[17]....
        /*0248*/ 	.word	0x00000400
        /*024c*/ 	.word	0x000000ff
        /*0250*/ 	.word	0x000371a8
        /*0254*/ 	.short	0x0100
        /*0256*/ 	.byte	0x06
	.zero		1


	//   ....[18]....
        /*0258*/ 	.word	0x00000410
        /*025c*/ 	.word	0x000000ff
        /*0260*/ 	.word	0x00037030
        /*0264*/ 	.short	0x0100
        /*0266*/ 	.byte	0x06
	.zero		1


	//   ....[19]....
        /*0268*/ 	.word	0x00000420
        /*026c*/ 	.word	0x000000ff
        /*0270*/ 	.word	0x000370f0
        /*0274*/ 	.short	0x0100
        /*0276*/ 	.byte	0x06
	.zero		1


	//   ....[20]....
        /*0278*/ 	.word	0x00000430
        /*027c*/ 	.word	0x000000ff
        /*0280*/ 	.word	0x000371b0
        /*0284*/ 	.short	0x0100
        /*0286*/ 	.byte	0x06
	.zero		1


	//   ....[21]....
        /*0288*/ 	.word	0x00000440
        /*028c*/ 	.word	0x000000ff
        /*0290*/ 	.word	0x00037038
        /*0294*/ 	.short	0x0100
        /*0296*/ 	.byte	0x06
	.zero		1


	//   ....[22]....
        /*0298*/ 	.word	0x00000450
        /*029c*/ 	.word	0x000000ff
        /*02a0*/ 	.word	0x000370f8
        /*02a4*/ 	.short	0x0100
        /*02a6*/ 	.byte	0x06
	.zero		1


	//   ....[23]....
        /*02a8*/ 	.word	0x00000460
        /*02ac*/ 	.word	0x000000ff
        /*02b0*/ 	.word	0x000371b8
        /*02b4*/ 	.short	0x0100
        /*02b6*/ 	.byte	0x06
	.zero		1


	//   ....[24]....
        /*02b8*/ 	.word	0x00000470
        /*02bc*/ 	.word	0x000000ff
        /*02c0*/ 	.word	0x00037040
        /*02c4*/ 	.short	0x0100
        /*02c6*/ 	.byte	0x06
	.zero		1


	//   ....[25]....
        /*02c8*/ 	.word	0x00000480
        /*02cc*/ 	.word	0x000000ff
        /*02d0*/ 	.word	0x00037100
        /*02d4*/ 	.short	0x0100
        /*02d6*/ 	.byte	0x06
	.zero		1


	//   ....[26]....
        /*02d8*/ 	.word	0x00000490
        /*02dc*/ 	.word	0x000000ff
        /*02e0*/ 	.word	0x000371c0
        /*02e4*/ 	.short	0x0100
        /*02e6*/ 	.byte	0x06
	.zero		1


	//   ....[27]....
        /*02e8*/ 	.word	0x000004a0
        /*02ec*/ 	.word	0x000000ff
        /*02f0*/ 	.word	0x00037048
        /*02f4*/ 	.short	0x0100
        /*02f6*/ 	.byte	0x06
	.zero		1


	//   ....[28]....
        /*02f8*/ 	.word	0x000004b0
        /*02fc*/ 	.word	0x000000ff
        /*0300*/ 	.word	0x00037108
        /*0304*/ 	.short	0x0100
        /*0306*/ 	.byte	0x06
	.zero		1


	//   ....[29]....
        /*0308*/ 	.word	0x000004c0
        /*030c*/ 	.word	0x000000ff
        /*0310*/ 	.word	0x000371c8
        /*0314*/ 	.short	0x0100
        /*0316*/ 	.byte	0x06
	.zero		1


	//   ....[30]....
        /*0318*/ 	.word	0x000004d0
        /*031c*/ 	.word	0x000000ff
        /*0320*/ 	.word	0x00037050
        /*0324*/ 	.short	0x0100
        /*0326*/ 	.byte	0x06
	.zero		1


	//   ....[31]....
        /*0328*/ 	.word	0x000004e0
        /*032c*/ 	.word	0x000000ff
        /*0330*/ 	.word	0x00037110
        /*0334*/ 	.short	0x0100
        /*0336*/ 	.byte	0x06
	.zero		1


	//   ....[32]....
        /*0338*/ 	.word	0x000004f0
        /*033c*/ 	.word	0x000000ff
        /*0340*/ 	.word	0x000371d0
        /*0344*/ 	.short	0x0100
        /*0346*/ 	.byte	0x06
	.zero		1


	//   ....[33]....
        /*0348*/ 	.word	0x00000500
        /*034c*/ 	.word	0x000000ff
        /*0350*/ 	.word	0x00037058
        /*0354*/ 	.short	0x0100
        /*0356*/ 	.byte	0x06
	.zero		1


	//   ....[34]....
        /*0358*/ 	.word	0x00000510
        /*035c*/ 	.word	0x000000ff
        /*0360*/ 	.word	0x00037118
        /*0364*/ 	.short	0x0100
        /*0366*/ 	.byte	0x06
	.zero		1


	//   ....[35]....
        /*0368*/ 	.word	0x00000520
        /*036c*/ 	.word	0x000000ff
        /*0370*/ 	.word	0x000371d8
        /*0374*/ 	.short	0x0100
        /*0376*/ 	.byte	0x06
	.zero		1


	//   ....[36]....
        /*0378*/ 	.word	0x00000530
        /*037c*/ 	.word	0x000000ff
        /*0380*/ 	.word	0x00037060
        /*0384*/ 	.short	0x0100
        /*0386*/ 	.byte	0x06
	.zero		1


	//   ....[37]....
        /*0388*/ 	.word	0x00000540
        /*038c*/ 	.word	0x000000ff
        /*0390*/ 	.word	0x00037120
        /*0394*/ 	.short	0x0100
        /*0396*/ 	.byte	0x06
	.zero		1


	//   ....[38]....
        /*0398*/ 	.word	0x00000550
        /*039c*/ 	.word	0x000000ff
        /*03a0*/ 	.word	0x000371e0
        /*03a4*/ 	.short	0x0100
        /*03a6*/ 	.byte	0x06
	.zero		1


	//   ....[39]....
        /*03a8*/ 	.word	0x00000560
        /*03ac*/ 	.word	0x000000ff
        /*03b0*/ 	.word	0x00037068
        /*03b4*/ 	.short	0x0100
        /*03b6*/ 	.byte	0x06
	.zero		1


	//   ....[40]....
        /*03b8*/ 	.word	0x00000570
        /*03bc*/ 	.word	0x000000ff
        /*03c0*/ 	.word	0x00037128
        /*03c4*/ 	.short	0x0100
        /*03c6*/ 	.byte	0x06
	.zero		1


	//   ....[41]....
        /*03c8*/ 	.word	0x00000580
        /*03cc*/ 	.word	0x000000ff
        /*03d0*/ 	.word	0x000371e8
        /*03d4*/ 	.short	0x0100
        /*03d6*/ 	.byte	0x06
	.zero		1


	//   ....[42]....
        /*03d8*/ 	.word	0x00000590
        /*03dc*/ 	.word	0x000000ff
        /*03e0*/ 	.word	0x00037070
        /*03e4*/ 	.short	0x0100
        /*03e6*/ 	.byte	0x06
	.zero		1


	//   ....[43]....
        /*03e8*/ 	.word	0x000005a0
        /*03ec*/ 	.word	0x000000ff
        /*03f0*/ 	.word	0x00037130
        /*03f4*/ 	.short	0x0100
        /*03f6*/ 	.byte	0x06
	.zero		1


	//   ....[44]....
        /*03f8*/ 	.word	0x000005b0
        /*03fc*/ 	.word	0x000000ff
        /*0400*/ 	.word	0x000371f0
        /*0404*/ 	.short	0x0100
        /*0406*/ 	.byte	0x06
	.zero		1


	//   ....[45]....
        /*0408*/ 	.word	0x000005c0
        /*040c*/ 	.word	0x000000ff
        /*0410*/ 	.word	0x00037078
        /*0414*/ 	.short	0x0100
        /*0416*/ 	.byte	0x06
	.zero		1


	//   ....[46]....
        /*0418*/ 	.word	0x000005d0
        /*041c*/ 	.word	0x000000ff
        /*0420*/ 	.word	0x00037138
        /*0424*/ 	.short	0x0100
        /*0426*/ 	.byte	0x06
	.zero		1


	//   ....[47]....
        /*0428*/ 	.word	0x000005e0
        /*042c*/ 	.word	0x000000ff
        /*0430*/ 	.word	0x000371f8
        /*0434*/ 	.short	0x0100
        /*0436*/ 	.byte	0x06
	.zero		1


	//   ....[48]....
        /*0438*/ 	.word	0x000005f0
        /*043c*/ 	.word	0x000000ff
        /*0440*/ 	.word	0x00037080
        /*0444*/ 	.short	0x0100
        /*0446*/ 	.byte	0x06
	.zero		1


	//   ....[49]....
        /*0448*/ 	.word	0x00000600
        /*044c*/ 	.word	0x000000ff
        /*0450*/ 	.word	0x00037140
        /*0454*/ 	.short	0x0100
        /*0456*/ 	.byte	0x06
	.zero		1


	//   ....[50]....
        /*0458*/ 	.word	0x00000610
        /*045c*/ 	.word	0x000000ff
        /*0460*/ 	.word	0x00037200
        /*0464*/ 	.short	0x0100
        /*0466*/ 	.byte	0x06
	.zero		1


	//   ....[51]....
        /*0468*/ 	.word	0x00000620
        /*046c*/ 	.word	0x000000ff
        /*0470*/ 	.word	0x00037088
        /*0474*/ 	.short	0x0100
        /*0476*/ 	.byte	0x06
	.zero		1


	//   ....[52]....
        /*0478*/ 	.word	0x00000630
        /*047c*/ 	.word	0x000000ff
        /*0480*/ 	.word	0x00037148
        /*0484*/ 	.short	0x0100
        /*0486*/ 	.byte	0x06
	.zero		1


	//   ....[53]....
        /*0488*/ 	.word	0x00000640
        /*048c*/ 	.word	0x000000ff
        /*0490*/ 	.word	0x00037208
        /*0494*/ 	.short	0x0100
        /*0496*/ 	.byte	0x06
	.zero		1


	//   ....[54]....
        /*0498*/ 	.word	0x00000650
        /*049c*/ 	.word	0x000000ff
        /*04a0*/ 	.word	0x00037090
        /*04a4*/ 	.short	0x0100
        /*04a6*/ 	.byte	0x06
	.zero		1


	//   ....[55]....
        /*04a8*/ 	.word	0x00000660
        /*04ac*/ 	.word	0x000000ff
        /*04b0*/ 	.word	0x00037150
        /*04b4*/ 	.short	0x0100
        /*04b6*/ 	.byte	0x06
	.zero		1


	//   ....[56]....
        /*04b8*/ 	.word	0x00000670
        /*04bc*/ 	.word	0x000000ff
        /*04c0*/ 	.word	0x00037210
        /*04c4*/ 	.short	0x0100
        /*04c6*/ 	.byte	0x06
	.zero		1


	//   ....[57]....
        /*04c8*/ 	.word	0x00000680
        /*04cc*/ 	.word	0x000000ff
        /*04d0*/ 	.word	0x00037098
        /*04d4*/ 	.short	0x0100
        /*04d6*/ 	.byte	0x06
	.zero		1


	//   ....[58]....
        /*04d8*/ 	.word	0x00000690
        /*04dc*/ 	.word	0x000000ff
        /*04e0*/ 	.word	0x00037158
        /*04e4*/ 	.short	0x0100
        /*04e6*/ 	.byte	0x06
	.zero		1


	//   ....[59]....
        /*04e8*/ 	.word	0x000006a0
        /*04ec*/ 	.word	0x000000ff
        /*04f0*/ 	.word	0x00037218
        /*04f4*/ 	.short	0x0100
        /*04f6*/ 	.byte	0x06
	.zero		1


	//   ....[60]....
        /*04f8*/ 	.word	0x000006b0
        /*04fc*/ 	.word	0x000000ff
        /*0500*/ 	.word	0x000370a0
        /*0504*/ 	.short	0x0100
        /*0506*/ 	.byte	0x06
	.zero		1


	//   ....[61]....
        /*0508*/ 	.word	0x000006c0
        /*050c*/ 	.word	0x000000ff
        /*0510*/ 	.word	0x00037160
        /*0514*/ 	.short	0x0100
        /*0516*/ 	.byte	0x06
	.zero		1


	//   ....[62]....
        /*0518*/ 	.word	0x000006d0
        /*051c*/ 	.word	0x000000ff
        /*0520*/ 	.word	0x00037220
        /*0524*/ 	.short	0x0100
        /*0526*/ 	.byte	0x06
	.zero		1


	//   ....[63]....
        /*0528*/ 	.word	0x000006e0
        /*052c*/ 	.word	0x000000ff
        /*0530*/ 	.word	0x000370a8
        /*0534*/ 	.short	0x0100
        /*0536*/ 	.byte	0x06
	.zero		1


	//   ....[64]....
        /*0538*/ 	.word	0x000006f0
        /*053c*/ 	.word	0x000000ff
        /*0540*/ 	.word	0x00037168
        /*0544*/ 	.short	0x0100
        /*0546*/ 	.byte	0x06
	.zero		1


	//   ....[65]....
        /*0548*/ 	.word	0x00000700
        /*054c*/ 	.word	0x000000ff
        /*0550*/ 	.word	0x00037228
        /*0554*/ 	.short	0x0100
        /*0556*/ 	.byte	0x06
	.zero		1


	//   ....[66]....
        /*0558*/ 	.word	0x00000710
        /*055c*/ 	.word	0x000000ff
        /*0560*/ 	.word	0x000370b0
        /*0564*/ 	.short	0x0100
        /*0566*/ 	.byte	0x06
	.zero		1


	//   ....[67]....
        /*0568*/ 	.word	0x00000720
        /*056c*/ 	.word	0x000000ff
        /*0570*/ 	.word	0x00037170
        /*0574*/ 	.short	0x0100
        /*0576*/ 	.byte	0x06
	.zero		1


	//   ....[68]....
        /*0578*/ 	.word	0x00000730
        /*057c*/ 	.word	0x000000ff
        /*0580*/ 	.word	0x00037230
        /*0584*/ 	.short	0x0100
        /*0586*/ 	.byte	0x06
	.zero		1


	//   ....[69]....
        /*0588*/ 	.word	0x00000740
        /*058c*/ 	.word	0x000000ff
        /*0590*/ 	.word	0x000370b8
        /*0594*/ 	.short	0x0100
        /*0596*/ 	.byte	0x06
	.zero		1


	//   ....[70]....
        /*0598*/ 	.word	0x00000750
        /*059c*/ 	.word	0x000000ff
        /*05a0*/ 	.word	0x00037178
        /*05a4*/ 	.short	0x0100
        /*05a6*/ 	.byte	0x06
	.zero		1


	//   ....[71]....
        /*05a8*/ 	.word	0x00000760
        /*05ac*/ 	.word	0x000000ff
        /*05b0*/ 	.word	0x00037238
        /*05b4*/ 	.short	0x0100
        /*05b6*/ 	.byte	0x06
	.zero		1


	//   ....[72]....
        /*05b8*/ 	.word	0x00000770
        /*05bc*/ 	.word	0x000000ff
        /*05c0*/ 	.word	0x00037240
        /*05c4*/ 	.short	0x0100
        /*05c6*/ 	.byte	0x06
	.zero		1


	//   ....[73]....
        /*05c8*/ 	.word	0x00000780
        /*05cc*/ 	.word	0x000000ff
        /*05d0*/ 	.word	0x00037250
        /*05d4*/ 	.short	0x0100
        /*05d6*/ 	.byte	0x06
	.zero		1


	//   ....[74]....
        /*05d8*/ 	.word	0x00000790
        /*05dc*/ 	.word	0x000000ff
        /*05e0*/ 	.word	0x00037248
        /*05e4*/ 	.short	0x0100
        /*05e6*/ 	.byte	0x06
	.zero		1


	//   ....[75]....
        /*05e8*/ 	.word	0x000007a0
        /*05ec*/ 	.word	0x000000ff
        /*05f0*/ 	.word	0x00037258
        /*05f4*/ 	.short	0x0100
        /*05f6*/ 	.byte	0x06
	.zero		1


	//   ....[76]....
        /*05f8*/ 	.word	0x00000e00
        /*05fc*/ 	.word	0x00000000
        /*0600*/ 	.word	0x00037250
        /*0604*/ 	.short	0x010a
        /*0606*/ 	.byte	0x08
	.zero		1


	//   ....[77]....
        /*0608*/ 	.word	0x00000e80
        /*060c*/ 	.word	0x000000ff
        /*0610*/ 	.word	0x00037180
        /*0614*/ 	.short	0x010a
        /*0616*/ 	.byte	0x0a
	.zero		1


	//   ....[78]....
        /*0618*/ 	.word	0x000011f0
        /*061c*/ 	.word	0x000000ff
        /*0620*/ 	.word	0x00037180
        /*0624*/ 	.short	0x010a
        /*0626*/ 	.byte	0x0d
	.zero		1


	//   ....[79]....
        /*0628*/ 	.word	0x000018e0
        /*062c*/ 	.word	0x000000ff
        /*0630*/ 	.word	0x000000c0
        /*0634*/ 	.short	0x010a
        /*0636*/ 	.byte	0x11
	.zero		1


	//   ....[80]....
        /*0638*/ 	.word	0x00001b30
        /*063c*/ 	.word	0x000000ff
        /*0640*/ 	.word	0x000000c0
        /*0644*/ 	.short	0x010a
        /*0646*/ 	.byte	0x19
	.zero		1


	//   ....[81]....
        /*0648*/ 	.word	0x00001cd0
        /*064c*/ 	.word	0x000000ff
        /*0650*/ 	.word	0x000000c0
        /*0654*/ 	.short	0x010a
        /*0656*/ 	.byte	0x15
	.zero		1


	//   ....[82]....
        /*0658*/ 	.word	0x00001d80
        /*065c*/ 	.word	0x000000ff
        /*0660*/ 	.word	0x000000c0
        /*0664*/ 	.short	0x010a
        /*0666*/ 	.byte	0x11
	.zero		1


	//   ....[83]....
        /*0668*/ 	.word	0x00002180
        /*066c*/ 	.word	0x00000008
        /*0670*/ 	.word	0x00037000
        /*0674*/ 	.short	0x010a
        /*0676*/ 	.byte	0xff
	.zero		1


	//   ....[84]....
        /*0678*/ 	.word	0x00002400
        /*067c*/ 	.word	0x00000007
        /*0680*/ 	.word	0x00000000
        /*0684*/ 	.short	0x0101
        /*0686*/ 	.byte	0xff
	.zero		1


	//   ....[85]....
        /*0688*/ 	.word	0x00002410
        /*068c*/ 	.word	0x00000003
        /*0690*/ 	.word	0x00037000
        /*0694*/ 	.short	0x010a
        /*0696*/ 	.byte	0xff
	.zero		1


	//   ....[86]....
        /*0698*/ 	.word	0x000024b0
        /*069c*/ 	.word	0x00000003
        /*06a0*/ 	.word	0x00000000
        /*06a4*/ 	.short	0x0101
        /*06a6*/ 	.byte	0xff
	.zero		1


	//   ....[87]....
        /*06a8*/ 	.word	0x000027b0
        /*06ac*/ 	.word	0x00000004
        /*06b0*/ 	.word	0x00037240
        /*06b4*/ 	.short	0x010a
        /*06b6*/ 	.byte	0x08
	.zero		1


	//   ....[88]....
        /*06b8*/ 	.word	0x00002aa0
        /*06bc*/ 	.word	0x000000ff
        /*06c0*/ 	.word	0x00000000
        /*06c4*/ 	.short	0x0101
        /*06c6*/ 	.byte	0x04
	.zero		1


	//   ....[89]....
        /*06c8*/ 	.word	0x00002f10
        /*06cc*/ 	.word	0x00000000
        /*06d0*/ 	.word	0x00037250
        /*06d4*/ 	.short	0x010a
        /*06d6*/ 	.byte	0xff
	.zero		1


	//   ....[90]....
        /*06d8*/ 	.word	0x00002f80
        /*06dc*/ 	.word	0x00000002
        /*06e0*/ 	.word	0x00037180
        /*06e4*/ 	.short	0x010a
        /*06e6*/ 	.byte	0xff
	.zero		1


	//   ....[91]....
        /*06e8*/ 	.word	0x00002ff0
        /*06ec*/ 	.word	0x00000002
        /*06f0*/ 	.word	0x00037180
        /*06f4*/ 	.short	0x010a
        /*06f6*/ 	.byte	0xff
	.zero		1


	//   ....[92]....
        /*06f8*/ 	.word	0x00003070
        /*06fc*/ 	.word	0x00000002
        /*0700*/ 	.word	0x000000c0
        /*0704*/ 	.short	0x010a
        /*0706*/ 	.byte	0xff
	.zero		1


	//   ....[93]....
        /*0708*/ 	.word	0x000030f0
        /*070c*/ 	.word	0x00000003
        /*0710*/ 	.word	0x000000c0
        /*0714*/ 	.short	0x010a
        /*0716*/ 	.byte	0xff
	.zero		1


	//   ....[94]....
        /*0718*/ 	.word	0x00003170
        /*071c*/ 	.word	0x00000003
        /*0720*/ 	.word	0x000000c0
        /*0724*/ 	.short	0x010a
        /*0726*/ 	.byte	0xff
	.zero		1


	//   ....[95]....
        /*0728*/ 	.word	0x000031f0
        /*072c*/ 	.word	0x00000002
        /*0730*/ 	.word	0x000000c0
        /*0734*/ 	.short	0x010a
        /*0736*/ 	.byte	0xff
	.zero		1


	//   ....[96]....
        /*0738*/ 	.word	0x00003250
        /*073c*/ 	.word	0x00000008
        /*0740*/ 	.word	0x00037000
        /*0744*/ 	.short	0x010a
        /*0746*/ 	.byte	0xff
	.zero		1


	//   ....[97]....
        /*0748*/ 	.word	0x000032b0
        /*074c*/ 	.word	0x00000003
        /*0750*/ 	.word	0x00037000
        /*0754*/ 	.short	0x010a
        /*0756*/ 	.byte	0xff
	.zero		1


	//   ....[98]....
        /*0758*/ 	.word	0x00003330
        /*075c*/ 	.word	0x00000004
        /*0760*/ 	.word	0x00037240
        /*0764*/ 	.short	0x010a
        /*0766*/ 	.byte	0xff
	.zero		1


	//----- nvinfo : EIATTR_NUM_MBARRIERS
	.align		4
.L_57:
        /*0768*/ 	.byte	0x03, 0x38
        /*076a*/ 	.short	0x004c


	//----- nvinfo : EIATTR_EXIT_INSTR_OFFSETS
	.align		4
        /*076c*/ 	.byte	0x04, 0x1c
        /*076e*/ 	.short	(.L_59 - .L_58)


	//   ....[0]....
.L_58:
        /*0770*/ 	.word	0x00000b70


	//   ....[1]....
        /*0774*/ 	.word	0x00000ba0


	//   ....[2]....
        /*0778*/ 	.word	0x00000c60


	//   ....[3]....
        /*077c*/ 	.word	0x00001510


	//   ....[4]....
        /*0780*/ 	.word	0x00001550


	//   ....[5]....
        /*0784*/ 	.word	0x00001580


	//   ....[6]....
        /*0788*/ 	.word	0x00001ed0


	//   ....[7]....
        /*078c*/ 	.word	0x00001f50


	//   ....[8]....
        /*0790*/ 	.word	0x00001f80


	//   ....[9]....
        /*0794*/ 	.word	0x00002500


	//   ....[10]....
        /*0798*/ 	.word	0x00002ed0


	//----- nvinfo : EIATTR_MAX_THREADS
	.align		4
.L_59:
        /*079c*/ 	.byte	0x04, 0x05
        /*079e*/ 	.short	(.L_61 - .L_60)
.L_60:
        /*07a0*/ 	.word	0x00000100
        /*07a4*/ 	.word	0x00000001
        /*07a8*/ 	.word	0x00000001


	//----- nvinfo : EIATTR_CRS_STACK_SIZE
	.align		4
.L_61:
        /*07ac*/ 	.byte	0x04, 0x1e
        /*07ae*/ 	.short	(.L_63 - .L_62)
.L_62:
        /*07b0*/ 	.word	0x00000000


	//----- nvinfo : EIATTR_CBANK_PARAM_SIZE
	.align		4
.L_63:
        /*07b4*/ 	.byte	0x03, 0x19
        /*07b6*/ 	.short	0x02c0


	//----- nvinfo : EIATTR_PARAM_CBANK
	.align		4
        /*07b8*/ 	.byte	0x04, 0x0a
        /*07ba*/ 	.short	(.L_65 - .L_64)
	.align		4
.L_64:
        /*07bc*/ 	.word	index@(.nv.constant0._ZN9deep_gemm24sm100_fp8_gemm_1d1d_implILN4cute4UMMA5MajorE0ELS3_0ELj0ELj4096ELj7168ELj32ELj32ELj128ELj1ELj128ELj128ELj64ELj24ELj128ELj128ELj1ELb0ELj128ELNS_8GemmTypeE0ELb0EN7cutlass10bfloat16_tENS_16EpilogueIdentityEEEvPijjj14CUtensorMap_stS9_S9_S9_S9_)
        /*07c0*/ 	.short	0x0380
        /*07c2*/ 	.short	0x02c0


	//----- nvinfo : EIATTR_SW_WAR
	.align		4
.L_65:
        /*07c4*/ 	.byte	0x04, 0x36
        /*07c6*/ 	.short	(.L_67 - .L_66)
.L_66:
        /*07c8*/ 	.word	0x00000008
.L_67:


//--------------------- .nv.compat                --------------------------
	.section	.nv.compat,"",@"SHT_CUDA_COMPAT_INFO"
	.align	4
        /*0000*/ 	.byte	0x02, 0x02, 0x02, 0x00, 0x02, 0x05, 0x05, 0x00, 0x02, 0x03, 0x01, 0x00, 0x02, 0x06, 0x01, 0x00


//--------------------- .nv.callgraph             --------------------------
	.section	.nv.callgraph,"",@"SHT_CUDA_CALLGRAPH"
	.align	4
	.sectionentsize	8
	.align		4
        /*0000*/ 	.word	0x00000000
	.align		4
        /*0004*/ 	.word	0xffffffff
	.align		4
        /*0008*/ 	.word	0x00000000
	.align		4
        /*000c*/ 	.word	0xfffffffe
	.align		4
        /*0010*/ 	.word	0x00000000
	.align		4
        /*0014*/ 	.word	0xfffffffd
	.align		4
        /*0018*/ 	.word	0x00000000
	.align		4
        /*001c*/ 	.word	0xfffffffc


//--------------------- .nv.constant4             --------------------------
	.section	.nv.constant4,"a",@progbits
	.align	8
	.align		8
.nv.constant4:
        /*0000*/ 	.dword	_ZN45_INTERNAL_93eacaf2_9_kernel_cu_c9f6689a_960514cuda3std3__45__cpo5beginE
	.align		8
        /*0008*/ 	.dword	_ZN45_INTERNAL_93eacaf2_9_kernel_cu_c9f6689a_960514cuda3std3__45__cpo3endE
	.align		8
        /*0010*/ 	.dword	_ZN45_INTERNAL_93eacaf2_9_kernel_cu_c9f6689a_960514cuda3std3__45__cpo6cbeginE
	.align		8
        /*0018*/ 	.dword	_ZN45_INTERNAL_93eacaf2_9_kernel_cu_c9f6689a_960514cuda3std3__45__cpo4cendE
	.align		8
        /*0020*/ 	.dword	_ZN45_INTERNAL_93eacaf2_9_kernel_cu_c9f6689a_960514cuda3std3__447_GLOBAL__N__93eacaf2_9_kernel_cu_c9f6689a_960516ignoreE
	.align		8
        /*0028*/ 	.dword	_ZN45_INTERNAL_93eacaf2_9_kernel_cu_c9f6689a_960514cuda3std3__419piecewise_constructE
	.align		8
        /*0030*/ 	.dword	_ZN45_INTERNAL_93eacaf2_9_kernel_cu_c9f6689a_960514cuda3std3__48in_placeE
	.align		8
        /*0038*/ 	.dword	_ZN45_INTERNAL_93eacaf2_9_kernel_cu_c9f6689a_960514cuda3std6ranges3__45__cpo4swapE
	.align		8
        /*0040*/ 	.dword	_ZN45_INTERNAL_93eacaf2_9_kernel_cu_c9f6689a_960514cuda3std6ranges3__45__cpo9iter_moveE
	.align		8
        /*0048*/ 	.dword	_ZN45_INTERNAL_93eacaf2_9_kernel_cu_c9f6689a_960514cute7productE
	.align		8
        /*0050*/ 	.dword	_ZN45_INTERNAL_93eacaf2_9_kernel_cu_c9f6689a_960514cute1_E


//--------------------- .text._ZN9deep_gemm24sm100_fp8_gemm_1d1d_implILN4cute4UMMA5MajorE0ELS3_0ELj0ELj4096ELj7168ELj32ELj32ELj128ELj1ELj128ELj128ELj64ELj24ELj128ELj128ELj1ELb0ELj128ELNS_8GemmTypeE0ELb0EN7cutlass10bfloat16_tENS_16EpilogueIdentityEEEvPijjj14CUtensorMap_stS9_S9_S9_S9_ --------------------------
	.section	.text._ZN9deep_gemm24sm100_fp8_gemm_1d1d_implILN4cute4UMMA5MajorE0ELS3_0ELj0ELj4096ELj7168ELj32ELj32ELj128ELj1ELj128ELj128ELj64ELj24ELj128ELj128ELj1ELb0ELj128ELNS_8GemmTypeE0ELb0EN7cutlass10bfloat16_tENS_16EpilogueIdentityEEEvPijjj14CUtensorMap_stS9_S9_S9_S9_,"ax",@progbits
	.align	128
        .global         _ZN9deep_gemm24sm100_fp8_gemm_1d1d_implILN4cute4UMMA5MajorE0ELS3_0ELj0ELj4096ELj7168ELj32ELj32ELj128ELj1ELj128ELj128ELj64ELj24ELj128ELj128ELj1ELb0ELj128ELNS_8GemmTypeE0ELb0EN7cutlass10bfloat16_tENS_16EpilogueIdentityEEEvPijjj14CUtensorMap_stS9_S9_S9_S9_
        .type           _ZN9deep_gemm24sm100_fp8_gemm_1d1d_implILN4cute4UMMA5MajorE0ELS3_0ELj0ELj4096ELj7168ELj32ELj32ELj128ELj1ELj128ELj128ELj64ELj24ELj128ELj128ELj1ELb0ELj128ELNS_8GemmTypeE0ELb0EN7cutlass10bfloat16_tENS_16EpilogueIdentityEEEvPijjj14CUtensorMap_stS9_S9_S9_S9_,@function
        .size           _ZN9deep_gemm24sm100_fp8_gemm_1d1d_implILN4cute4UMMA5MajorE0ELS3_0ELj0ELj4096ELj7168ELj32ELj32ELj128ELj1ELj128ELj128ELj64ELj24ELj128ELj128ELj1ELb0ELj128ELNS_8GemmTypeE0ELb0EN7cutlass10bfloat16_tENS_16EpilogueIdentityEEEvPijjj14CUtensorMap_stS9_S9_S9_S9_,(.L_x_65 - _ZN9deep_gemm24sm100_fp8_gemm_1d1d_implILN4cute4UMMA5MajorE0ELS3_0ELj0ELj4096ELj7168ELj32ELj32ELj128ELj1ELj128ELj128ELj64ELj24ELj128ELj128ELj1ELb0ELj128ELNS_8GemmTypeE0ELb0EN7cutlass10bfloat16_tENS_16EpilogueIdentityEEEvPijjj14CUtensorMap_stS9_S9_S9_S9_)
        .other          _ZN9deep_gemm24sm100_fp8_gemm_1d1d_implILN4cute4UMMA5MajorE0ELS3_0ELj0ELj4096ELj7168ELj32ELj32ELj128ELj1ELj128ELj128ELj64ELj24ELj128ELj128ELj1ELb0ELj128ELNS_8GemmTypeE0ELb0EN7cutlass10bfloat16_tENS_16EpilogueIdentityEEEvPijjj14CUtensorMap_stS9_S9_S9_S9_,@"STO_CUDA_ENTRY STV_DEFAULT"
_ZN9deep_gemm24sm100_fp8_gemm_1d1d_implILN4cute4UMMA5MajorE0ELS3_0ELj0ELj4096ELj7168ELj32ELj32ELj128ELj1ELj128ELj128ELj64ELj24ELj128ELj128ELj1ELb0ELj128ELNS_8GemmTypeE0ELb0EN7cutlass10bfloat16_tENS_16EpilogueIdentityEEEvPijjj14CUtensorMap_stS9_S9_S9_S9_:
.text._ZN9deep_gemm24sm100_fp8_gemm_1d1d_implILN4cute4UMMA5MajorE0ELS3_0ELj0ELj4096ELj7168ELj32ELj32ELj128ELj1ELj128ELj128ELj64ELj24ELj128ELj128ELj1ELb0ELj128ELNS_8GemmTypeE0ELb0EN7cutlass10bfloat16_tENS_16EpilogueIdentityEEEvPijjj14CUtensorMap_stS9_S9_S9_S9_:
[----:B------:R-:W1:Y:S01]  /*0000*/  LDC R1, c[0x0][0x37c] ;  /* 0x0000df00ff017b82 */ /* 0x000e620000000800 */
[----:B------:R-:W2:Y:S02]  /*0010*/  S2R R0, SR_TID.X ;  /* 0x0000000000007919 */ /* 0x000ea40000002100 */
[----:B--2---:R-:W-:-:S05]  /*0020*/  SHF.R.U32.HI R0, RZ, 0x5, R0 ;  /* 0x00000005ff007819 */ /* 0x004fca0000011600 */
[----:B------:R-:W2:Y:S02]  /*0030*/  SHFL.IDX PT, R2, R0, RZ, 0x1f ;  /* 0x00001fff00027589 */ /* 0x000ea400000e0000 */
[----:B--2---:R-:W-:-:S13]  /*0040*/  ISETP.NE.AND P0, PT, R2, 0x2, PT ;  /* 0x000000020200780c */ /* 0x004fda0003f05270 */
[----:B-1----:R-:W-:Y:S05]  /*0050*/  @!P0 BRA `(.L_x_0) ;  /* 0x0000000400e08947 */ /* 0x002fea0003800000 */
[----:B------:R-:W-:-:S13]  /*0060*/  ISETP.NE.AND P0, PT, R2, 0x1, PT ;  /* 0x000000010200780c */ /* 0x000fda0003f05270 */
[----:B------:R-:W-:Y:S05]  /*0070*/  @!P0 BRA `(.L_x_1) ;  /* 0x0000000000608947 */ /* 0x000fea0003800000 */
[----:B------:R-:W-:-:S13]  /*0080*/  ISETP.NE.AND P0, PT, R2, RZ, PT ;  /* 0x000000ff0200720c */ /* 0x000fda0003f05270 */
[----:B------:R-:W-:Y:S05]  /*0090*/  @P0 BRA `(.L_x_2) ;  /* 0x0000000800880947 */ /* 0x000fea0003800000 */
[----:B------:R-:W-:Y:S01]  /*00a0*/  ELECT P0, URZ, PT ;  /* 0x0000000000ff782f */ /* 0x000fe20003800000 */
[----:B------:R-:W-:-:S12]  /*00b0*/  BSSY.RECONVERGENT B0, `(.L_x_3) ;  /* 0x0000013000007945 */ /* 0x000fd80003800200 */
[----:B------:R-:W-:Y:S05]  /*00c0*/  @!P0 BRA `(.L_x_4) ;  /* 0x0000000000448947 */ /* 0x000fea0003800000 */
[----:B------:R-:W1:Y:S02]  /*00d0*/  LDCU.64 UR4, c[0x0][0x348] ;  /* 0x00006900ff0477ac */ /* 0x000e640008000a00 */
[----:B-1----:R-:W-:Y:S02]  /*00e0*/  UIADD3 UR12, UP4, UPT, UR4, 0x40, URZ ;  /* 0x00000040040c7890 */ /* 0x002fe4000ff9e0ff */
[----:B------:R-:W-:Y:S02]  /*00f0*/  UIADD3 UR10, UP3, UPT, UR4, 0xc0, URZ ;  /* 0x000000c0040a7890 */ /* 0x000fe4000ff7e0ff */
[----:B------:R-:W-:Y:S02]  /*0100*/  UIADD3 UR8, UP2, UPT, UR4, 0x140, URZ ;  /* 0x0000014004087890 */ /* 0x000fe4000ff5e0ff */
[----:B------:R-:W-:Y:S02]  /*0110*/  UIADD3 UR6, UP1, UPT, UR4, 0x1c0, URZ ;  /* 0x000001c004067890 */ /* 0x000fe4000ff3e0ff */
[----:B------:R-:W-:-:S02]  /*0120*/  UIADD3 UR4, UP0, UPT, UR4, 0x240, URZ ;  /* 0x0000024004047890 */ /* 0x000fc4000ff1e0ff */
[----:B------:R-:W-:Y:S02]  /*0130*/  UIADD3.X UR13, UPT, UPT, URZ, UR5, URZ, UP4, !UPT ;  /* 0x00000005ff0d7290 */ /* 0x000fe4000a7fe4ff */
[----:B------:R-:W-:Y:S02]  /*0140*/  UIADD3.X UR11, UPT, UPT, URZ, UR5, URZ, UP3, !UPT ;  /* 0x00000005ff0b7290 */ /* 0x000fe40009ffe4ff */
[----:B------:R-:W-:Y:S02]  /*0150*/  UIADD3.X UR9, UPT, UPT, URZ, UR5, URZ, UP2, !UPT ;  /* 0x00000005ff097290 */ /* 0x000fe400097fe4ff */
[----:B------:R-:W-:Y:S02]  /*0160*/  UIADD3.X UR7, UPT, UPT, URZ, UR5, URZ, UP1, !UPT ;  /* 0x00000005ff077290 */ /* 0x000fe40008ffe4ff */
[----:B------:R-:W-:Y:S01]  /*0170*/  UIADD3.X UR5, UPT, UPT, URZ, UR5, URZ, UP0, !UPT ;  /* 0x00000005ff057290 */ /* 0x000fe200087fe4ff */
[----:B------:R1:W-:Y:S02]  /*0180*/  UTMACCTL.PF [UR12] ;  /* 0x000000000c0079b9 */ /* 0x0003e40008040000 */
[----:B------:R1:W-:Y:S02]  /*0190*/  UTMACCTL.PF [UR10] ;  /* 0x000000000a0079b9 */ /* 0x0003e40008040000 */
[----:B------:R1:W-:Y:S02]  /*01a0*/  UTMACCTL.PF [UR8] ;  /* 0x00000000080079b9 */ /* 0x0003e40008040000 */
[----:B------:R1:W-:Y:S02]  /*01b0*/  UTMACCTL.PF [UR6] ;  /* 0x00000000060079b9 */ /* 0x0003e40008040000 */
[----:B------:R1:W-:Y:S02]  /*01c0*/  UTMACCTL.PF [UR4] ;  /* 0x00000000040079b9 */ /* 0x0003e40008040000 */
[----:B-1----:R-:W-:Y:S01]  /*01d0*/  NOP ;  /* 0x0000000000007918 */ /* 0x002fe20000000000 */
.L_x_4:
[----:B------:R-:W-:Y:S05]  /*01e0*/  BSYNC.RECONVERGENT B0 ;  /* 0x0000000000007941 */ /* 0x000fea0003800200 */
.L_x_3:
[----:B------:R-:W-:Y:S05]  /*01f0*/  BRA `(.L_x_2) ;  /* 0x0000000800307947 */ /* 0x000fea0003800000 */
.L_x_1:
[----:B------:R-:W-:Y:S01]  /*0200*/  ELECT P0, URZ, PT ;  /* 0x0000000000ff782f */ /* 0x000fe20003800000 */
[----:B------:R-:W-:-:S12]  /*0210*/  BSSY.RECONVERGENT B0, `(.L_x_5) ;  /* 0x000005b000007945 */ /* 0x000fd80003800200 */
[----:B------:R-:W-:Y:S05]  /*0220*/  @!P0 BRA `(.L_x_6) ;  /* 0x0000000400648947 */ /* 0x000fea0003800000 */
[----:B------:R-:W1:Y:S01]  /*0230*/  S2UR UR6, SR_CgaCtaId ;  /* 0x00000000000679c3 */ /* 0x000e620000008800 */
[----:B------:R-:W-:Y:S01]  /*0240*/  UMOV UR7, 0x400 ;  /* 0x0000040000077882 */ /* 0x000fe20000000000 */
[----:B------:R-:W-:Y:S01]  /*0250*/  UMOV UR5, 0x1 ;  /* 0x0000000100057882 */ /* 0x000fe20000000000 */
[----:B------:R-:W-:Y:S01]  /*0260*/  UMOV UR4, 0x20 ;  /* 0x0000002000047882 */ /* 0x000fe20000000000 */
[----:B------:R-:W-:-:S04]  /*0270*/  UIADD3 UR8, UPT, UPT, -UR5, 0x100000, URZ ;  /* 0x0010000005087890 */ /* 0x000fc8000fffe1ff */
[----:B------:R-:W-:Y:S02]  /*0280*/  USHF.L.U32 UR9, UR8, 0xb, URZ ;  /* 0x0000000b08097899 */ /* 0x000fe400080006ff */
[----:B------:R-:W-:Y:S02]  /*0290*/  USHF.L.U32 UR8, UR8, 0x1, URZ ;  /* 0x0000000108087899 */ /* 0x000fe400080006ff */
[----:B------:R-:W-:-:S04]  /*02a0*/  UIADD3 UR4, UPT, UPT, -UR4, 0x100000, URZ ;  /* 0x0010000004047890 */ /* 0x000fc8000fffe1ff */
[----:B------:R-:W-:Y:S02]  /*02b0*/  USHF.L.U32 UR5, UR4, 0xb, URZ ;  /* 0x0000000b04057899 */ /* 0x000fe400080006ff */
[----:B------:R-:W-:Y:S02]  /*02c0*/  USHF.L.U32 UR4, UR4, 0x1, URZ ;  /* 0x0000000104047899 */ /* 0x000fe400080006ff */
[----:B-1----:R-:W-:Y:S01]  /*02d0*/  ULEA UR6, UR6, UR7, 0x18 ;  /* 0x0000000706067291 */ /* 0x002fe2000f8ec0ff */
[----:B------:R-:W1:Y:S11]  /*02e0*/  FENCE.VIEW.ASYNC.S ;  /* 0x00000000000073c6 */ /* 0x000e760000000000 */
[----:B-1----:R1:W2:Y:S01]  /*02f0*/  SYNCS.EXCH.64 URZ, [UR6+0x37000], UR8 ;  /* 0x0370000806ff75b2 */ /* 0x0022a20008000100 */
[----:B------:R1:W3:Y:S01]  /*0300*/  SYNCS.EXCH.64 URZ, [UR6+0x370c0], UR8 ;  /* 0x0370c00806ff75b2 */ /* 0x0002e20008000100 */
[----:B------:R1:W4:Y:S01]  /*0310*/  SYNCS.EXCH.64 URZ, [UR6+0x37180], UR4 ;  /* 0x0371800406ff75b2 */ /* 0x0003220008000100 */
[----:B------:R1:W5:Y:S01]  /*0320*/  SYNCS.EXCH.64 URZ, [UR6+0x37008], UR8 ;  /* 0x0370080806ff75b2 */ /* 0x0003620008000100 */
[----:B------:R1:W1:Y:S01]  /*0330*/  SYNCS.EXCH.64 URZ, [UR6+0x370c8], UR8 ;  /* 0x0370c80806ff75b2 */ /* 0x0002620008000100 */
        /* <DEDUP_REMOVED lines=71> */
[----:B--2345:R-:W-:Y:S01]  /*07b0*/  NOP ;  /* 0x0000000000007918 */ /* 0x03cfe20000000000 */
.L_x_6:
[----:B-1----:R-:W-:Y:S05]  /*07c0*/  BSYNC.RECONVERGENT B0 ;  /* 0x0000000000007941 */ /* 0x002fea0003800200 */
.L_x_5:
[----:B------:R-:W-:Y:S05]  /*07d0*/  BRA `(.L_x_2) ;  /* 0x0000000000b87947 */ /* 0x000fea0003800000 */
.L_x_0:
[----:B------:R-:W1:Y:S01]  /*07e0*/  S2UR UR6, SR_CgaCtaId ;  /* 0x00000000000679c3 */ /* 0x000e620000008800 */
[----:B------:R-:W-:Y:S01]  /*07f0*/  NOP ;  /* 0x0000000000007918 */ /* 0x000fe20000000000 */
[----:B------:R-:W-:Y:S01]  /*0800*/  UMOV UR4, 0x40 ;  /* 0x0000004000047882 */ /* 0x000fe20000000000 */
[----:B------:R-:W-:Y:S01]  /*0810*/  UMOV UR5, 0x400 ;  /* 0x0000040000057882 */ /* 0x000fe20000000000 */
[----:B-1----:R-:W-:Y:S02]  /*0820*/  ULEA UR4, UR6, UR4, 0x18 ;  /* 0x0000000406047291 */ /* 0x002fe4000f8ec0ff */
[----:B------:R-:W-:-:S07]  /*0830*/  ULEA UR5, UR6, UR5, 0x18 ;  /* 0x0000000506057291 */ /* 0x000fce000f8ec0ff */
[----:B------:R-:W1:Y:S02]  /*0840*/  LDS.U8 R0, [UR4] ;  /* 0x00000004ff007984 */ /* 0x000e640008000000 */
[----:B-1----:R-:W-:-:S13]  /*0850*/  ISETP.NE.AND P0, PT, R0, RZ, PT ;  /* 0x000000ff0000720c */ /* 0x002fda0003f05270 */
[----:B------:R-:W-:Y:S05]  /*0860*/  @P0 BRA `(.L_x_7) ;  /* 0x00000000007c0947 */ /* 0x000fea0003800000 */
[----:B------:R-:W-:-:S13]  /*0870*/  ELECT P0, URZ, PT ;  /* 0x0000000000ff782f */ /* 0x000fda0003800000 */
[----:B------:R-:W-:Y:S05]  /*0880*/  @!P0 BRA `(.L_x_8) ;  /* 0x0000000000848947 */ /* 0x000fea0003800000 */
[----:B------:R-:W-:Y:S01]  /*0890*/  UMOV UR4, 0x4 ;  /* 0x0000000400047882 */ /* 0x000fe20000000000 */
[----:B------:R-:W-:-:S04]  /*08a0*/  IMAD.MOV.U32 R3, RZ, RZ, 0xf ;  /* 0x0000000fff037424 */ /* 0x000fc800078e00ff */
[----:B------:R-:W-:Y:S04]  /*08b0*/  DEPBAR.LE SB1, 0x36 ;  /* 0x00009d800000791a */ /* 0x000fe80000000000 */
[----:B------:R-:W1:Y:S02]  /*08c0*/  UTCATOMSWS.FIND_AND_SET.ALIGN UP0, UR4, UR4 ;  /* 0x00000004000475e3 */ /* 0x000e640008000800 */
[----:B-1----:R-:W-:Y:S01]  /*08d0*/  PLOP3.LUT P0, PT, PT, PT, UP0, 0x80, 0x8 ;  /* 0x000000000008781c */ /* 0x002fe20003f0f008 */
[----:B------:R-:W-:-:S03]  /*08e0*/  IMAD.U32 R5, RZ, RZ, UR4 ;  /* 0x00000004ff057e24 */ /* 0x000fc6000f8e00ff */
[----:B------:R-:W-:-:S04]  /*08f0*/  SEL R0, RZ, 0xffffffff, !P0 ;  /* 0xffffffffff007807 */ /* 0x000fc80004000000 */
[----:B------:R-:W-:Y:S01]  /*0900*/  ISETP.NE.AND P0, PT, R0, RZ, PT ;  /* 0x000000ff0000720c */ /* 0x000fe20003f05270 */
[----:B------:R-:W-:-:S12]  /*0910*/  IMAD.MOV.U32 R0, RZ, RZ, 0x1 ;  /* 0x00000001ff007424 */ /* 0x000fd800078e00ff */
[----:B------:R-:W-:Y:S05]  /*0920*/  @P0 BRA `(.L_x_9) ;  /* 0x0000000000240947 */ /* 0x000fea0003800000 */
.L_x_10:
[----:B------:R-:W-:Y:S05]  /*0930*/  NANOSLEEP 0x64 ;  /* 0x000000640000795d */ /* 0x000fea0003800000 */
[----:B------:R-:W-:-:S05]  /*0940*/  UMOV UR4, 0x4 ;  /* 0x0000000400047882 */ /* 0x000fca0000000000 */
[----:B------:R-:W-:Y:S04]  /*0950*/  DEPBAR.LE SB1, 0x36 ;  /* 0x00009d800000791a */ /* 0x000fe80000000000 */
[----:B------:R-:W1:Y:S02]  /*0960*/  UTCATOMSWS.FIND_AND_SET.ALIGN UP0, UR4, UR4 ;  /* 0x00000004000475e3 */ /* 0x000e640008000800 */
[----:B-1----:R-:W-:Y:S01]  /*0970*/  PLOP3.LUT P0, PT, PT, PT, UP0, 0x80, 0x8 ;  /* 0x000000000008781c */ /* 0x002fe20003f0f008 */
[----:B------:R-:W-:-:S03]  /*0980*/  IMAD.U32 R5, RZ, RZ, UR4 ;  /* 0x00000004ff057e24 */ /* 0x000fc6000f8e00ff */
[----:B------:R-:W-:-:S04]  /*0990*/  SEL R4, RZ, 0xffffffff, !P0 ;  /* 0xffffffffff047807 */ /* 0x000fc80004000000 */
[----:B------:R-:W-:-:S13]  /*09a0*/  ISETP.NE.AND P0, PT, R4, RZ, PT ;  /* 0x000000ff0400720c */ /* 0x000fda0003f05270 */
[----:B------:R-:W-:Y:S05]  /*09b0*/  @!P0 BRA `(.L_x_10) ;  /* 0xfffffffc00dc8947 */ /* 0x000fea000383ffff */
.L_x_9:
[----:B------:R-:W-:Y:S01]  /*09c0*/  VIADD R4, R5, 0x10 ;  /* 0x0000001005047836 */ /* 0x000fe20000000000 */
[----:B------:R-:W-:Y:S01]  /*09d0*/  UMOV UR4, 0x50 ;  /* 0x0000005000047882 */ /* 0x000fe20000000000 */
[----:B------:R-:W-:Y:S01]  /*09e0*/  SHF.L.U32 R3, R3, R5, RZ ;  /* 0x0000000503037219 */ /* 0x000fe200000006ff */
[----:B------:R-:W-:Y:S01]  /*09f0*/  ULEA UR4, UR6, UR4, 0x18 ;  /* 0x0000000406047291 */ /* 0x000fe2000f8ec0ff */
[----:B------:R-:W-:Y:S01]  /*0a00*/  IMAD.SHL.U32 R5, R5, 0x20, RZ ;  /* 0x0000002005057824 */ /* 0x000fe200078e00ff */
[----:B------:R-:W-:-:S04]  /*0a10*/  SHF.L.U32 R0, R0, R4, RZ ;  /* 0x0000000400007219 */ /* 0x000fc800000006ff */
[----:B------:R-:W-:-:S05]  /*0a20*/  LOP3.LUT R0, R0, R3, RZ, 0xfc, !PT ;  /* 0x0000000300007212 */ /* 0x000fca00078efcff */
[----:B------:R1:W-:Y:S04]  /*0a30*/  ATOMS.OR RZ, [UR4], R0 ;  /* 0x00000000ffff798c */ /* 0x0003e8000b000004 */
[----:B------:R1:W-:Y:S01]  /*0a40*/  STS [UR5+0x37260], R5 ;  /* 0x03726005ff007988 */ /* 0x0003e20008000805 */
[----:B------:R-:W-:Y:S05]  /*0a50*/  BRA `(.L_x_8) ;  /* 0x0000000000107947 */ /* 0x000fea0003800000 */
.L_x_7:
[----:B------:R-:W-:Y:S02]  /*0a60*/  MOV R0, 0xffffffff ;  /* 0xffffffff00007802 */ /* 0x000fe40000000f00 */
[----:B------:R-:W-:-:S03]  /*0a70*/  MOV R4, 0xaa0 ;  /* 0x00000aa000047802 */ /* 0x000fc60000000f00 */
[----:B------:R1:W-:Y:S04]  /*0a80*/  STS [UR5+0x37260], R0 ;  /* 0x03726000ff007988 */ /* 0x0003e80008000805 */
[----:B-1----:R-:W-:Y:S05]  /*0a90*/  CALL.REL.NOINC `($__internal_1_$__cuda_sm10x_tcgen05_guardrail_trap_phase_invalid_during_alloc) ;  /* 0x0000002800447944 */ /* 0x002fea0003c00000 */
.L_x_8:
[----:B------:R-:W-:Y:S05]  /*0aa0*/  WARPSYNC.ALL ;  /* 0x0000000000007948 */ /* 0x000fea0003800000 */
[----:B------:R-:W-:Y:S01]  /*0ab0*/  NOP ;  /* 0x0000000000007918 */ /* 0x000fe20000000000 */
.L_x_2:
[----:B-1----:R-:W1:Y:S01]  /*0ac0*/  LDC R0, c[0x0][0x388] ;  /* 0x0000e200ff007b82 */ /* 0x002e620000000800 */
[----:B------:R-:W2:Y:S07]  /*0ad0*/  S2R R24, SR_LANEID ;  /* 0x0000000000187919 */ /* 0x000eae0000000000 */
[----:B------:R-:W-:Y:S01]  /*0ae0*/  BAR.SYNC.DEFER_BLOCKING 0x0 ;  /* 0x0000000000007b1d */ /* 0x000fe20000010000 */
[----:B------:R-:W-:Y:S01]  /*0af0*/  ISETP.GT.AND P0, PT, R2, 0x1, PT ;  /* 0x000000010200780c */ /* 0x000fe20003f04270 */
[----:B-1----:R-:W-:-:S05]  /*0b00*/  VIADD R0, R0, 0x1f ;  /* 0x0000001f00007836 */ /* 0x002fca0000000000 */
[----:B------:R-:W-:-:S05]  /*0b10*/  SHF.R.U32.HI R27, RZ, 0x5, R0 ;  /* 0x00000005ff1b7819 */ /* 0x000fca0000011600 */
[----:B------:R-:W-:Y:S02]  /*0b20*/  IMAD.SHL.U32 R0, R27, 0x80, RZ ;  /* 0x000000801b007824 */ /* 0x000fe400078e00ff */
[----:B--2---:R-:W-:Y:S05]  /*0b30*/  @P0 BRA `(.L_x_11) ;  /* 0x0000001000f80947 */ /* 0x004fea0003800000 */
[----:B------:R-:W-:-:S13]  /*0b40*/  ISETP.NE.AND P0, PT, R2, RZ, PT ;  /* 0x000000ff0200720c */ /* 0x000fda0003f05270 */
[----:B------:R-:W-:Y:S05]  /*0b50*/  @!P0 BRA `(.L_x_12) ;  /* 0x0000000800788947 */ /* 0x000fea0003800000 */
[----:B------:R-:W-:-:S13]  /*0b60*/  ISETP.NE.AND P0, PT, R2, 0x1, PT ;  /* 0x000000010200780c */ /* 0x000fda0003f05270 */
[----:B------:R-:W-:Y:S05]  /*0b70*/  @P0 EXIT ;  /* 0x000000000000094d */ /* 0x000fea0003800000 */
[----:B------:R-:W1:Y:S02]  /*0b80*/  S2UR UR5, SR_CgaCtaId ;  /* 0x00000000000579c3 */ /* 0x000e640000008800 */
[----:B-1----:R-:W-:-:S13]  /*0b90*/  ISETP.NE.AND P0, PT, RZ, UR5, PT ;  /* 0x00000005ff007c0c */ /* 0x002fda000bf05270 */
[----:B------:R-:W-:Y:S05]  /*0ba0*/  @P0 EXIT ;  /* 0x000000000000094d */ /* 0x000fea0003800000 */
[----:B------:R-:W1:Y:S01]  /*0bb0*/  S2UR UR4, SR_CTAID.X ;  /* 0x00000000000479c3 */ /* 0x000e620000002500 */
[----:B------:R-:W-:Y:S01]  /*0bc0*/  UMOV UR8, 0x400 ;  /* 0x0000040000087882 */ /* 0x000fe20000000000 */
[----:B------:R-:W-:Y:S01]  /*0bd0*/  ISETP.GE.U32.AND P1, PT, R24, 0x18, PT ;  /* 0x000000181800780c */ /* 0x000fe20003f26070 */
[----:B------:R-:W-:-:S04]  /*0be0*/  ULEA UR8, UR5, UR8, 0x18 ;  /* 0x0000000805087291 */ /* 0x000fc8000f8ec0ff */
[----:B------:R-:W-:Y:S02]  /*0bf0*/  UIADD3 UR6, UPT, UPT, UR8, 0x1000, URZ ;  /* 0x0000100008067890 */ /* 0x000fe4000fffe0ff */
[----:B------:R-:W-:Y:S02]  /*0c00*/  UIADD3 UR5, UPT, UPT, UR8, 0x19000, URZ ;  /* 0x0001900008057890 */ /* 0x000fe4000fffe0ff */
[----:B------:R-:W-:Y:S02]  /*0c10*/  USHF.R.U32.HI UR6, URZ, 0x4, UR6 ;  /* 0x00000004ff067899 */ /* 0x000fe40008011606 */
[----:B------:R-:W-:Y:S02]  /*0c20*/  USHF.R.U32.HI UR5, URZ, 0x4, UR5 ;  /* 0x00000004ff057899 */ /* 0x000fe40008011605 */
[----:B------:R-:W-:Y:S02]  /*0c30*/  ULOP3.LUT UR6, UR6, 0x3fc0, URZ, 0xc0, !UPT ;  /* 0x00003fc006067892 */ /* 0x000fe4000f8ec0ff */
[----:B------:R-:W-:Y:S01]  /*0c40*/  ULOP3.LUT UR5, UR5, 0x3fc0, URZ, 0xc0, !UPT ;  /* 0x00003fc005057892 */ /* 0x000fe2000f8ec0ff */
[----:B-1----:R-:W-:-:S13]  /*0c50*/  ISETP.LE.U32.AND P0, PT, R0, UR4, PT ;  /* 0x0000000400007c0c */ /* 0x002fda000bf03070 */
[----:B------:R-:W-:Y:S05]  /*0c60*/  @P0 EXIT ;  /* 0x000000000000094d */ /* 0x000fea0003800000 */
[----:B------:R-:W-:Y:S01]  /*0c70*/  ULOP3.LUT UR4, URZ, UR4, URZ, 0x33, !UPT ;  /* 0x00000004ff047292 */ /* 0x000fe2000f8e33ff */
[C---:B------:R-:W-:Y:S01]  /*0c80*/  LEA R6, R24.reuse, UR6, 0x8 ;  /* 0x0000000618067c11 */ /* 0x040fe2000f8e40ff */
[----:B------:R-:W-:Y:S01]  /*0c90*/  IMAD.MOV.U32 R3, RZ, RZ, RZ ;  /* 0x000000ffff037224 */ /* 0x000fe200078e00ff */
[----:B------:R-:W-:Y:S01]  /*0ca0*/  LEA R5, R24, UR5, 0x8 ;  /* 0x0000000518057c11 */ /* 0x000fe2000f8e40ff */
[----:B------:R-:W-:Y:S01]  /*0cb0*/  UMOV UR17, URZ ;  /* 0x000000ff00117c82 */ /* 0x000fe20008000000 */
[----:B------:R-:W-:Y:S01]  /*0cc0*/  SEL R6, R6, RZ, !P1 ;  /* 0x000000ff06067207 */ /* 0x000fe20004800000 */
[----:B------:R-:W-:Y:S01]  /*0cd0*/  VIADD R4, R0, UR4 ;  /* 0x0000000400047c36 */ /* 0x000fe20008000000 */
[----:B------:R-:W-:Y:S01]  /*0ce0*/  SEL R5, R5, RZ, !P1 ;  /* 0x000000ff05057207 */ /* 0x000fe20004800000 */
[----:B------:R-:W-:Y:S01]  /*0cf0*/  UMOV UR13, URZ ;  /* 0x000000ff000d7c82 */ /* 0x000fe20008000000 */
[----:B------:R-:W-:Y:S01]  /*0d00*/  UMOV UR6, 0x40 ;  /* 0x0000004000067882 */ /* 0x000fe20000000000 */
[----:B------:R-:W-:Y:S01]  /*0d10*/  UMOV UR7, 0x44 ;  /* 0x0000004400077882 */ /* 0x000fe20000000000 */
[----:B------:R-:W-:Y:S01]  /*0d20*/  SHF.R.U32.HI R4, RZ, 0x7, R4 ;  /* 0x00000007ff047819 */ /* 0x000fe20000011604 */
[----:B------:R-:W-:Y:S01]  /*0d30*/  UMOV UR4, 0x40 ;  /* 0x0000004000047882 */ /* 0x000fe20000000000 */
[----:B------:R-:W-:-:S05]  /*0d40*/  UMOV UR5, 0x44 ;  /* 0x0000004400057882 */ /* 0x000fca0000000000 */
.L_x_19:
[----:B------:R-:W-:Y:S02]  /*0d50*/  USHF.R.U32.HI UR10, URZ, 0x1, UR17 ;  /* 0x00000001ff0a7899 */ /* 0x000fe40008011611 */
[----:B------:R-:W-:Y:S02]  /*0d60*/  USHF.L.U32 UR9, UR17, 0x3, URZ ;  /* 0x0000000311097899 */ /* 0x000fe400080006ff */
[----:B------:R-:W-:Y:S02]  /*0d70*/  ULOP3.LUT UR10, UR10, 0x1, URZ, 0xc, !UPT ;  /* 0x000000010a0a7892 */ /* 0x000fe4000f8e0cff */
[----:B------:R-:W-:Y:S02]  /*0d80*/  ULOP3.LUT UR9, UR9, 0x8, URZ, 0xc0, !UPT ;  /* 0x0000000809097892 */ /* 0x000fe4000f8ec0ff */
[----:B------:R-:W-:Y:S02]  /*0d90*/  USHF.L.U32 UR10, UR10, 0x1f, URZ ;  /* 0x0000001f0a0a7899 */ /* 0x000fe400080006ff */
[----:B------:R-:W-:-:S02]  /*0da0*/  USHF.L.U32 UR12, UR17, 0x5, URZ ;  /* 0x00000005110c7899 */ /* 0x000fc400080006ff */
[----:B------:R-:W-:Y:S01]  /*0db0*/  MOV R0, UR9 ;  /* 0x0000000900007c02 */ /* 0x000fe20008000f00 */
[----:B------:R-:W-:Y:S01]  /*0dc0*/  UIADD3 UR9, UPT, UPT, UR8, UR9, URZ ;  /* 0x0000000908097290 */ /* 0x000fe2000fffe0ff */
[----:B------:R-:W-:Y:S01]  /*0dd0*/  MOV R2, UR10 ;  /* 0x0000000a00027c02 */ /* 0x000fe20008000f00 */
[----:B------:R-:W-:Y:S02]  /*0de0*/  ULOP3.LUT UR12, UR12, 0x20, URZ, 0xc0, !UPT ;  /* 0x000000200c0c7892 */ /* 0x000fe4000f8ec0ff */
[----:B------:R-:W-:Y:S01]  /*0df0*/  UIADD3 UR11, UPT, UPT, UR9, 0x37240, URZ ;  /* 0x00037240090b7890 */ /* 0x000fe2000fffe0ff */
[----:B------:R-:W1:Y:S02]  /*0e00*/  SYNCS.PHASECHK.TRANS64.TRYWAIT P0, [R0+UR8+0x37250], R2 ;  /* 0x03725002000075a7 */ /* 0x000e640008001108 */
[----:B-1----:R-:W-:Y:S09]  /*0e10*/  @!P0 BRA `(.L_x_13) ;  /* 0x0000002000308947 */ /* 0x002ff20003800000 */
.L_x_42:
[----:B------:R-:W-:Y:S01]  /*0e20*/  NOP ;  /* 0x0000000000007918 */ /* 0x000fe20000000000 */
[----:B------:R-:W-:-:S05]  /*0e30*/  UMOV UR16, URZ ;  /* 0x000000ff00107c82 */ /* 0x000fca0008000000 */
.L_x_18:
[----:B------:R-:W-:Y:S01]  /*0e40*/  ULEA UR10, UR13, UR8, 0x3 ;  /* 0x000000080d0a7291 */ /* 0x000fe2000f8e18ff */
[----:B-1----:R-:W-:Y:S01]  /*0e50*/  SHF.L.U32 R9, R3, 0x1f, RZ ;  /* 0x0000001f03097819 */ /* 0x002fe200000006ff */
[----:B------:R-:W-:Y:S01]  /*0e60*/  ULOP3.LUT UP0, UR14, UR16, 0x2, URZ, 0xc0, !UPT ;  /* 0x00000002100e7892 */ /* 0x000fe2000f80c0ff */
[----:B------:R-:W-:Y:S06]  /*0e70*/  MOV R0, UR13 ;  /* 0x0000000d00007c02 */ /* 0x000fec0008000f00 */
[----:B------:R-:W1:Y:S02]  /*0e80*/  SYNCS.PHASECHK.TRANS64.TRYWAIT P0, [UR10+0x37180], R9 ;  /* 0x03718009ff0075a7 */ /* 0x000e64000800110a */
[----:B-12---:R-:W-:Y:S05]  /*0e90*/  @!P0 BRA `(.L_x_14) ;  /* 0x0000002000308947 */ /* 0x006fea0003800000 */
.L_x_44:
[----:B------:R-:W-:Y:S01]  /*0ea0*/  NOP ;  /* 0x0000000000007918 */ /* 0x000fe20000000000 */
[----:B------:R-:W-:Y:S05]  /*0eb0*/  BRA.U UP0, `(.L_x_15) ;  /* 0x0000000100307547 */ /* 0x000fea000b800000 */
[----:B------:R-:W-:Y:S01]  /*0ec0*/  ULEA UR9, UR13, UR8, 0x9 ;  /* 0x000000080d097291 */ /* 0x000fe2000f8e48ff */
[----:B------:R-:W-:Y:S01]  /*0ed0*/  UMOV UR19, 0x4008 ;  /* 0x0000400800137882 */ /* 0x000fe20000000000 */
[----:B------:R-:W-:Y:S02]  /*0ee0*/  UMOV UR21, 0x4008 ;  /* 0x0000400800157882 */ /* 0x000fe40000000000 */
[----:B------:R-:W-:Y:S02]  /*0ef0*/  UIADD3 UR15, UPT, UPT, UR9, 0x31000, URZ ;  /* 0x00031000090f7890 */ /* 0x000fe4000fffe0ff */
[----:B------:R-:W-:Y:S02]  /*0f00*/  UIADD3 UR9, UPT, UPT, UR9, 0x34000, URZ ;  /* 0x0003400009097890 */ /* 0x000fe4000fffe0ff */
[----:B------:R-:W-:Y:S02]  /*0f10*/  USHF.R.U32.HI UR15, URZ, 0x4, UR15 ;  /* 0x00000004ff0f7899 */ /* 0x000fe4000801160f */
[----:B------:R-:W-:Y:S02]  /*0f20*/  USHF.R.U32.HI UR9, URZ, 0x4, UR9 ;  /* 0x00000004ff097899 */ /* 0x000fe40008011609 */
[----:B------:R-:W-:Y:S02]  /*0f30*/  ULOP3.LUT UR18, UR15, 0x3fe0, URZ, 0xc0, !UPT ;  /* 0x00003fe00f127892 */ /* 0x000fe4000f8ec0ff */
[----:B------:R-:W-:Y:S07]  /*0f40*/  ULOP3.LUT UR20, UR9, 0x3fe0, URZ, 0xc0, !UPT ;  /* 0x00003fe009147892 */ /* 0x000fee000f8ec0ff */
[----:B------:R2:W-:Y:S02]  /*0f50*/  UTCCP.T.S.4x32dp128bit tmem[0x40], gdesc[UR18] ;  /* 0x00004012ff0079e7 */ /* 0x0005e40009100000 */
[----:B------:R2:W-:Y:S01]  /*0f60*/  UTCCP.T.S.4x32dp128bit tmem[0x44], gdesc[UR20] ;  /* 0x00004414ff0079e7 */ /* 0x0005e20009100000 */
[----:B------:R-:W-:Y:S02]  /*0f70*/  NOP ;  /* 0x0000000000007918 */ /* 0x000fe40000000000 */
.L_x_15:
[----:B------:R-:W-:Y:S01]  /*0f80*/  UISETP.NE.AND UP0, UPT, UR13, 0x17, UPT ;  /* 0x000000170d00788c */ /* 0x000fe2000bf05270 */
[----:B-1----:R-:W-:Y:S01]  /*0f90*/  SHFL.IDX PT, R2, R6, R0, 0x1f ;  /* 0x00001f0006027589 */ /* 0x002fe200000e0000 */
[----:B------:R-:W-:Y:S01]  /*0fa0*/  UIADD3 UR9, UPT, UPT, UR13, 0x1, URZ ;  /* 0x000000010d097890 */ /* 0x000fe2000fffe0ff */
[----:B------:R-:W-:Y:S03]  /*0fb0*/  NOP ;  /* 0x0000000000007918 */ /* 0x000fe60000000000 */
[----:B------:R-:W-:Y:S03]  /*0fc0*/  USEL UR9, UR9, URZ, UP0 ;  /* 0x000000ff09097287 */ /* 0x000fe60008000000 */
[----:B------:R-:W1:Y:S01]  /*0fd0*/  SHFL.IDX PT, R0, R5, R0, 0x1f ;  /* 0x00001f0005007589 */ /* 0x000e6200000e0000 */
[----:B------:R-:W-:Y:S02]  /*0fe0*/  USHF.L.U32 UR15, UR14, 0x4, URZ ;  /* 0x000000040e0f7899 */ /* 0x000fe400080006ff */
[----:B------:R-:W-:Y:S02]  /*0ff0*/  ULEA UR13, UR9, UR8, 0x3 ;  /* 0x00000008090d7291 */ /* 0x000fe4000f8e18ff */
[----:B------:R-:W-:Y:S01]  /*1000*/  ULEA UR14, UR14, 0x888, 0xd ;  /* 0x000008880e0e7891 */ /* 0x000fe2000f8e68ff */
[----:B------:R-:W-:Y:S01]  /*1010*/  ISETP.NE.AND P0, PT, RZ, UR9, PT ;  /* 0x00000009ff007c0c */ /* 0x000fe2000bf05270 */
[----:B------:R-:W-:Y:S02]  /*1020*/  UISETP.NE.AND UP0, UPT, UR16, URZ, UPT ;  /* 0x000000ff1000728c */ /* 0x000fe4000bf05270 */
[----:B------:R-:W-:Y:S02]  /*1030*/  UPRMT UR15, UR15, 0x5410, UR14 ;  /* 0x000054100f0f7896 */ /* 0x000fe4000800000e */
[----:B------:R-:W-:Y:S01]  /*1040*/  UIADD3 UR10, UPT, UPT, UR10, 0x370c0, URZ ;  /* 0x000370c00a0a7890 */ /* 0x000fe2000fffe0ff */
[----:B------:R-:W-:Y:S01]  /*1050*/  UMOV UR14, URZ ;  /* 0x000000ff000e7c82 */ /* 0x000fe20008000000 */
[----:B--2---:R-:W-:Y:S01]  /*1060*/  UMOV UR21, 0x40004040 ;  /* 0x4000404000157882 */ /* 0x004fe20000000000 */
[----:B------:R-:W-:Y:S01]  /*1070*/  UMOV UR19, 0x40004040 ;  /* 0x4000404000137882 */ /* 0x000fe20000000000 */
[----:B------:R-:W-:Y:S01]  /*1080*/  UMOV UR25, 0x40004040 ;  /* 0x4000404000197882 */ /* 0x000fe20000000000 */
[----:B------:R-:W-:Y:S01]  /*1090*/  UMOV UR23, 0x40004040 ;  /* 0x4000404000177882 */ /* 0x000fe20000000000 */
[----:B------:R-:W-:Y:S01]  /*10a0*/  UMOV UR29, 0x40004040 ;  /* 0x40004040001d7882 */ /* 0x000fe20000000000 */
[----:B------:R-:W-:Y:S01]  /*10b0*/  UMOV UR27, 0x40004040 ;  /* 0x40004040001b7882 */ /* 0x000fe20000000000 */
[----:B------:R-:W-:Y:S01]  /*10c0*/  UMOV UR33, 0x40004040 ;  /* 0x4000404000217882 */ /* 0x000fe20000000000 */
[----:B------:R-:W-:Y:S01]  /*10d0*/  UMOV UR31, 0x40004040 ;  /* 0x40004040001f7882 */ /* 0x000fe20000000000 */
[----:B-1----:R-:W-:Y:S02]  /*10e0*/  R2UR UR18, R0 ;  /* 0x00000000001272ca */ /* 0x002fe400000e0000 */
[----:B------:R-:W-:Y:S02]  /*10f0*/  R2UR UR20, R2 ;  /* 0x00000000021472ca */ /* 0x000fe400000e0000 */
[----:B------:R-:W-:Y:S04]  /*1100*/  SEL R0, RZ, 0x1, P0 ;  /* 0x00000001ff007807 */ /* 0x000fe80000000000 */
[----:B------:R-:W-:Y:S01]  /*1110*/  LOP3.LUT R3, R3, R0, RZ, 0x3c, !PT ;  /* 0x0000000003037212 */ /* 0x000fe200078e3cff */
[----:B------:R-:W-:Y:S04]  /*1120*/  IMAD.U32 R0, RZ, RZ, UR9 ;  /* 0x00000009ff007e24 */ /* 0x000fe8000f8e00ff */
[----:B------:R-:W-:Y:S01]  /*1130*/  UIADD3 UR22, UPT, UPT, UR18, 0x2, URZ ;  /* 0x0000000212167890 */ /* 0x000fe2000fffe0ff */
[----:B------:R-:W-:Y:S01]  /*1140*/  IMAD.U32 R9, R3, -0x80000000, RZ ;  /* 0x8000000003097824 */ /* 0x000fe200078e00ff */
[----:B------:R-:W-:Y:S01]  /*1150*/  UIADD3 UR24, UPT, UPT, UR20, 0x2, URZ ;  /* 0x0000000214187890 */ /* 0x000fe2000fffe0ff */
[----:B------:R1:W-:Y:S01]  /*1160*/  UTCQMMA gdesc[UR20], gdesc[UR18], tmem[UR12], tmem[UR14], idesc[UR15], tmem[UR6], UP0 ;  /* 0x00060e1214007dea */ /* 0x0003e2000800030c */
[----:B------:R-:W-:Y:S02]  /*1170*/  UIADD3 UR28, UPT, UPT, UR20, 0x4, URZ ;  /* 0x00000004141c7890 */ /* 0x000fe4000fffe0ff */
[----:B------:R-:W-:Y:S02]  /*1180*/  UIADD3 UR26, UPT, UPT, UR18, 0x4, URZ ;  /* 0x00000004121a7890 */ /* 0x000fe4000fffe0ff */
[----:B------:R-:W-:Y:S02]  /*1190*/  UIADD3 UR32, UPT, UPT, UR20, 0x6, URZ ;  /* 0x0000000614207890 */ /* 0x000fe4000fffe0ff */
[----:B------:R-:W-:Y:S01]  /*11a0*/  UIADD3 UR30, UPT, UPT, UR18, 0x6, URZ ;  /* 0x00000006121e7890 */ /* 0x000fe2000fffe0ff */
[----:B------:R1:W-:Y:S04]  /*11b0*/  UTCQMMA gdesc[UR24], gdesc[UR22], tmem[UR12], tmem[UR14], idesc[UR15], tmem[UR6], UPT ;  /* 0x00060e1618007dea */ /* 0x0003e8000b80030c */
[----:B------:R1:W-:Y:S04]  /*11c0*/  UTCQMMA gdesc[UR28], gdesc[UR26], tmem[UR12], tmem[UR14], idesc[UR15], tmem[UR6], UPT ;  /* 0x00060e1a1c007dea */ /* 0x0003e8000b80030c */
[----:B------:R1:W-:Y:S01]  /*11d0*/  UTCQMMA gdesc[UR32], gdesc[UR30], tmem[UR12], tmem[UR14], idesc[UR15], tmem[UR6], UPT ;  /* 0x00060e1e20007dea */ /* 0x0003e2000b80030c */
[----:B------:R1:W-:Y:S01]  /*11e0*/  UTCBAR [UR10], URZ ;  /* 0x000000ff0a0073e9 */ /* 0x0003e200080000ff */
[----:B------:R-:W2:Y:S02]  /*11f0*/  SYNCS.PHASECHK.TRANS64.TRYWAIT P0, [UR13+0x37180], R9 ;  /* 0x03718009ff0075a7 */ /* 0x000ea4000800110d */
[----:B-12---:R-:W-:Y:S05]  /*1200*/  @!P0 BRA `(.L_x_16) ;  /* 0x0000001c00708947 */ /* 0x006fea0003800000 */
.L_x_46:
[----:B------:R-:W-:Y:S01]  /*1210*/  UIADD3 UR10, UPT, UPT, UR16, 0x1, URZ ;  /* 0x00000001100a7890 */ /* 0x000fe2000fffe0ff */
[----:B-1----:R-:W1:Y:S01]  /*1220*/  SHFL.IDX PT, R2, R6, R0, 0x1f ;  /* 0x00001f0006027589 */ /* 0x002e6200000e0000 */
[----:B------:R-:W-:Y:S02]  /*1230*/  UIADD3 UR13, UPT, UPT, UR13, 0x370c0, URZ ;  /* 0x000370c00d0d7890 */ /* 0x000fe4000fffe0ff */
[----:B------:R-:W-:Y:S05]  /*1240*/  USHF.L.U32 UR14, UR10, 0xd, URZ ;  /* 0x0000000d0a0e7899 */ /* 0x000fea00080006ff */
[----:B------:R-:W2:Y:S01]  /*1250*/  SHFL.IDX PT, R0, R5, R0, 0x1f ;  /* 0x00001f0005007589 */ /* 0x000ea200000e0000 */
[----:B------:R-:W-:Y:S01]  /*1260*/  USHF.L.U32 UR15, UR10, 0x4, URZ ;  /* 0x000000040a0f7899 */ /* 0x000fe200080006ff */
[----:B------:R-:W-:Y:S01]  /*1270*/  NOP ;  /* 0x0000000000007918 */ /* 0x000fe20000000000 */
[----:B------:R-:W-:Y:S01]  /*1280*/  ULOP3.LUT UR14, UR14, 0x6000, URZ, 0xc0, !UPT ;  /* 0x000060000e0e7892 */ /* 0x000fe2000f8ec0ff */
[----:B------:R-:W-:Y:S01]  /*1290*/  NOP ;  /* 0x0000000000007918 */ /* 0x000fe20000000000 */
[----:B------:R-:W-:Y:S02]  /*12a0*/  ULOP3.LUT UR15, UR15, 0x30, URZ, 0xc0, !UPT ;  /* 0x000000300f0f7892 */ /* 0x000fe4000f8ec0ff */
[----:B------:R-:W-:Y:S02]  /*12b0*/  ULOP3.LUT UR14, UR14, 0x888, URZ, 0xfc, !UPT ;  /* 0x000008880e0e7892 */ /* 0x000fe4000f8efcff */
[----:B------:R-:W-:Y:S02]  /*12c0*/  UISETP.NE.AND UP0, UPT, UR10, 0x37, UPT ;  /* 0x000000370a00788c */ /* 0x000fe4000bf05270 */
[----:B------:R-:W-:Y:S01]  /*12d0*/  UPRMT UR15, UR15, 0x5410, UR14 ;  /* 0x000054100f0f7896 */ /* 0x000fe2000800000e */
[----:B------:R-:W-:Y:S02]  /*12e0*/  UMOV UR21, 0x40004040 ;  /* 0x4000404000157882 */ /* 0x000fe40000000000 */
[----:B------:R-:W-:Y:S01]  /*12f0*/  UMOV UR14, URZ ;  /* 0x000000ff000e7c82 */ /* 0x000fe20008000000 */
[----:B------:R-:W-:Y:S01]  /*1300*/  UMOV UR19, 0x40004040 ;  /* 0x4000404000137882 */ /* 0x000fe20000000000 */
[----:B------:R-:W-:Y:S01]  /*1310*/  UMOV UR25, 0x40004040 ;  /* 0x4000404000197882 */ /* 0x000fe20000000000 */
[----:B------:R-:W-:Y:S01]  /*1320*/  UMOV UR23, 0x40004040 ;  /* 0x4000404000177882 */ /* 0x000fe20000000000 */
[----:B------:R-:W-:Y:S01]  /*1330*/  UMOV UR29, 0x40004040 ;  /* 0x40004040001d7882 */ /* 0x000fe20000000000 */
[----:B-1----:R-:W-:Y:S01]  /*1340*/  R2UR UR20, R2 ;  /* 0x00000000021472ca */ /* 0x002fe200000e0000 */
[----:B------:R-:W-:Y:S01]  /*1350*/  UMOV UR27, 0x40004040 ;  /* 0x40004040001b7882 */ /* 0x000fe20000000000 */
[----:B--2---:R-:W-:Y:S01]  /*1360*/  R2UR UR18, R0 ;  /* 0x00000000001272ca */ /* 0x004fe200000e0000 */
[----:B------:R-:W-:Y:S01]  /*1370*/  UMOV UR33, 0x40004040 ;  /* 0x4000404000217882 */ /* 0x000fe20000000000 */
[----:B------:R-:W-:Y:S09]  /*1380*/  UMOV UR31, 0x40004040 ;  /* 0x40004040001f7882 */ /* 0x000ff20000000000 */
[----:B------:R-:W-:Y:S02]  /*1390*/  UIADD3 UR24, UPT, UPT, UR20, 0x2, URZ ;  /* 0x0000000214187890 */ /* 0x000fe4000fffe0ff */
[----:B------:R-:W-:Y:S01]  /*13a0*/  UIADD3 UR22, UPT, UPT, UR18, 0x2, URZ ;  /* 0x0000000212167890 */ /* 0x000fe2000fffe0ff */
[----:B------:R1:W-:Y:S01]  /*13b0*/  UTCQMMA gdesc[UR20], gdesc[UR18], tmem[UR12], tmem[UR14], idesc[UR15], tmem[UR4], UPT ;  /* 0x00040e1214007dea */ /* 0x0003e2000b80030c */
        /* <DEDUP_REMOVED lines=8> */
[----:B------:R-:W-:Y:S05]  /*1440*/  BRA.U UP0, `(.L_x_17) ;  /* 0x0000000100087547 */ /* 0x000fea000b800000 */
[----:B------:R2:W-:Y:S01]  /*1450*/  UTCBAR [UR11], URZ ;  /* 0x000000ff0b0073e9 */ /* 0x0005e200080000ff */
[----:B------:R-:W-:Y:S01]  /*1460*/  NOP ;  /* 0x0000000000007918 */ /* 0x000fe20000000000 */
.L_x_17:
[----:B------:R-:W-:Y:S02]  /*1470*/  UISETP.NE.AND UP0, UPT, UR9, 0x17, UPT ;  /* 0x000000170900788c */ /* 0x000fe4000bf05270 */
[----:B------:R-:W-:Y:S02]  /*1480*/  UIADD3 UR9, UPT, UPT, UR9, 0x1, URZ ;  /* 0x0000000109097890 */ /* 0x000fe4000fffe0ff */
[----:B------:R-:W-:Y:S02]  /*1490*/  UIADD3 UR16, UPT, UPT, UR16, 0x2, URZ ;  /* 0x0000000210107890 */ /* 0x000fe4000fffe0ff */
[----:B-1----:R-:W-:Y:S02]  /*14a0*/  USEL UR13, UR9, URZ, UP0 ;  /* 0x000000ff090d7287 */ /* 0x002fe40008000000 */
[----:B------:R-:W-:Y:S04]  /*14b0*/  UISETP.NE.AND UP0, UPT, UR16, 0x38, UPT ;  /* 0x000000381000788c */ /* 0x000fe8000bf05270 */
[----:B------:R-:W-:Y:S04]  /*14c0*/  ISETP.NE.AND P0, PT, RZ, UR13, PT ;  /* 0x0000000dff007c0c */ /* 0x000fe8000bf05270 */
[----:B------:R-:W-:Y:S04]  /*14d0*/  SEL R0, RZ, 0x1, P0 ;  /* 0x00000001ff007807 */ /* 0x000fe80000000000 */
[----:B------:R-:W-:Y:S01]  /*14e0*/  LOP3.LUT R3, R3, R0, RZ, 0x3c, !PT ;  /* 0x0000000003037212 */ /* 0x000fe200078e3cff */
[----:B------:R-:W-:Y:S06]  /*14f0*/  BRA.U UP0, `(.L_x_18) ;  /* 0xfffffff900507547 */ /* 0x000fec000b83ffff */
[----:B------:R-:W-:-:S13]  /*1500*/  ISETP.NE.AND P0, PT, R4, UR17, PT ;  /* 0x0000001104007c0c */ /* 0x000fda000bf05270 */
[----:B--2---:R-:W-:Y:S05]  /*1510*/  @!P0 EXIT ;  /* 0x000000000000894d */ /* 0x004fea0003800000 */
[----:B------:R-:W-:Y:S01]  /*1520*/  UIADD3 UR17, UPT, UPT, UR17, 0x1, URZ ;  /* 0x0000000111117890 */ /* 0x000fe2000fffe0ff */
[----:B------:R-:W-:Y:S11]  /*1530*/  BRA `(.L_x_19) ;  /* 0xfffffff800047947 */ /* 0x000ff6000383ffff */
.L_x_12:
[----:B------:R-:W-:-:S13]  /*1540*/  ELECT P0, URZ, PT ;  /* 0x0000000000ff782f */ /* 0x000fda0003800000 */
[----:B------:R-:W-:Y:S05]  /*1550*/  @!P0 EXIT ;  /* 0x000000000000894d */ /* 0x000fea0003800000 */
[----:B------:R-:W1:Y:S02]  /*1560*/  S2UR UR29, SR_CTAID.X ;  /* 0x00000000001d79c3 */ /* 0x000e640000002500 */
[----:B-1----:R-:W-:-:S13]  /*1570*/  ISETP.LE.U32.AND P0, PT, R0, UR29, PT ;  /* 0x0000001d00007c0c */ /* 0x002fda000bf03070 */
[----:B------:R-:W-:Y:S05]  /*1580*/  @P0 EXIT ;  /* 0x000000000000094d */ /* 0x000fea0003800000 */
[----:B------:R-:W-:Y:S01]  /*1590*/  ULOP3.LUT UR4, URZ, UR29, URZ, 0x33, !UPT ;  /* 0x0000001dff047292 */ /* 0x000fe2000f8e33ff */
[----:B------:R-:W-:Y:S01]  /*15a0*/  MOV R4, UR29 ;  /* 0x0000001d00047c02 */ /* 0x000fe20008000f00 */
[----:B------:R-:W1:Y:S04]  /*15b0*/  LDCU.64 UR40, c[0x0][0x348] ;  /* 0x00006900ff2877ac */ /* 0x000e680008000a00 */
[----:B------:R-:W-:Y:S01]  /*15c0*/  VIADD R0, R0, UR4 ;  /* 0x0000000400007c36 */ /* 0x000fe20008000000 */
[----:B------:R-:W-:Y:S01]  /*15d0*/  UMOV UR31, URZ ;  /* 0x000000ff001f7c82 */ /* 0x000fe20008000000 */
[----:B------:R-:W-:Y:S01]  /*15e0*/  UMOV UR5, URZ ;  /* 0x000000ff00057c82 */ /* 0x000fe20008000000 */
[----:B------:R-:W-:Y:S02]  /*15f0*/  UMOV UR4, URZ ;  /* 0x000000ff00047c82 */ /* 0x000fe40008000000 */
[----:B------:R-:W-:-:S07]  /*1600*/  SHF.R.U32.HI R0, RZ, 0x7, R0 ;  /* 0x00000007ff007819 */ /* 0x000fce0000011600 */
.L_x_25:
[----:B-1----:R-:W-:Y:S02]  /*1610*/  SHF.R.U32.HI R3, RZ, 0x7, R4 ;  /* 0x00000007ff037819 */ /* 0x002fe40000011604 */
[----:B------:R-:W-:Y:S02]  /*1620*/  LOP3.LUT R4, R4, 0x3ff, RZ, 0xc0, !PT ;  /* 0x000003ff04047812 */ /* 0x000fe400078ec0ff */
[----:B------:R-:W-:Y:S02]  /*1630*/  LOP3.LUT R3, R3, 0x1fffff8, RZ, 0xc0, !PT ;  /* 0x01fffff803037812 */ /* 0x000fe400078ec0ff */
[----:B------:R-:W-:Y:S01]  /*1640*/  MOV R7, 0x1680 ;  /* 0x0000168000077802 */ /* 0x000fe20000000f00 */
[----:B------:R-:W-:Y:S01]  /*1650*/  IMAD.MOV.U32 R5, RZ, RZ, R4 ;  /* 0x000000ffff057224 */ /* 0x000fe200078e0004 */
[----:B------:R-:W-:Y:S02]  /*1660*/  VIADDMNMX.U32 R2, R27, -R3, 0x8, PT ;  /* 0x000000081b027446 */ /* 0x000fe40003800803 */
[----:B-1----:R-:W-:Y:S05]  /*1670*/  CALL.REL.NOINC `($__internal_3_$__cuda_sm20_div_u16) ;  /* 0x0000001c00647944 */ /* 0x002fea0003c00000 */
[----:B------:R-:W-:Y:S01]  /*1680*/  PRMT R5, R2, 0x9910, RZ ;  /* 0x0000991002057816 */ /* 0x000fe200000000ff */
[----:B------:R-:W1:Y:S01]  /*1690*/  S2UR UR28, SR_CgaCtaId ;  /* 0x00000000001c79c3 */ /* 0x000e620000008800 */
[C---:B------:R-:W-:Y:S01]  /*16a0*/  PRMT R2, R6.reuse, 0x9910, RZ ;  /* 0x0000991006027816 */ /* 0x040fe200000000ff */
[----:B------:R-:W-:Y:S01]  /*16b0*/  UMOV UR6, 0x400 ;  /* 0x0000040000067882 */ /* 0x000fe20000000000 */
[----:B------:R-:W-:Y:S01]  /*16c0*/  R2UR UR11, R6 ;  /* 0x00000000060b72ca */ /* 0x000fe200000e0000 */
[----:B------:R-:W-:Y:S02]  /*16d0*/  UIADD3 UR38, UP3, UPT, UR40, 0x40, URZ ;  /* 0x0000004028267890 */ /* 0x000fe4000ff7e0ff */
[----:B------:R-:W-:Y:S01]  /*16e0*/  IMAD R2, R5, R2, RZ ;  /* 0x0000000205027224 */ /* 0x000fe200078e02ff */
[----:B------:R-:W-:Y:S02]  /*16f0*/  UIADD3 UR36, UP2, UPT, UR40, 0xc0, URZ ;  /* 0x000000c028247890 */ /* 0x000fe4000ff5e0ff */
[----:B------:R-:W-:Y:S01]  /*1700*/  UIADD3 UR34, UP1, UPT, UR40, 0x140, URZ ;  /* 0x0000014028227890 */ /* 0x000fe2000ff3e0ff */
[----:B------:R-:W-:Y:S01]  /*1710*/  IMAD.MOV R2, RZ, RZ, -R2 ;  /* 0x000000ffff027224 */ /* 0x000fe200078e0a02 */
[----:B------:R-:W-:-:S02]  /*1720*/  UIADD3 UR32, UP0, UPT, UR40, 0x1c0, URZ ;  /* 0x000001c028207890 */ /* 0x000fc4000ff1e0ff */
[----:B------:R-:W-:Y:S02]  /*1730*/  UIADD3.X UR39, UPT, UPT, URZ, UR41, URZ, UP3, !UPT ;  /* 0x00000029ff277290 */ /* 0x000fe40009ffe4ff */
[----:B------:R-:W-:Y:S01]  /*1740*/  PRMT R2, R2, 0x7710, RZ ;  /* 0x0000771002027816 */ /* 0x000fe200000000ff */
[----:B------:R-:W-:Y:S02]  /*1750*/  USHF.L.U32 UR11, UR11, 0x5, URZ ;  /* 0x000000050b0b7899 */ /* 0x000fe400080006ff */
[----:B------:R-:W-:Y:S02]  /*1760*/  UIADD3.X UR37, UPT, UPT, URZ, UR41, URZ, UP2, !UPT ;  /* 0x00000029ff257290 */ /* 0x000fe400097fe4ff */
[----:B------:R-:W-:Y:S01]  /*1770*/  IMAD.IADD R2, R4, 0x1, R2 ;  /* 0x0000000104027824 */ /* 0x000fe200078e0202 */
[----:B------:R-:W-:Y:S02]  /*1780*/  UIADD3.X UR35, UPT, UPT, URZ, UR41, URZ, UP1, !UPT ;  /* 0x00000029ff237290 */ /* 0x000fe40008ffe4ff */
[----:B------:R-:W-:-:S02]  /*1790*/  UIADD3.X UR33, UPT, UPT, URZ, UR41, URZ, UP0, !UPT ;  /* 0x00000029ff217290 */ /* 0x000fc400087fe4ff */
[----:B------:R-:W-:Y:S01]  /*17a0*/  LOP3.LUT R2, R2, 0xffff, RZ, 0xc0, !PT ;  /* 0x0000ffff02027812 */ /* 0x000fe200078ec0ff */
[----:B-1----:R-:W-:Y:S02]  /*17b0*/  ULEA UR28, UR28, UR6, 0x18 ;  /* 0x000000061c1c7291 */ /* 0x002fe4000f8ec0ff */
[----:B------:R-:W-:Y:S02]  /*17c0*/  ULOP3.LUT UR11, UR11, 0xffff, URZ, 0xc0, !UPT ;  /* 0x0000ffff0b0b7892 */ /* 0x000fe4000f8ec0ff */
[----:B------:R-:W-:Y:S01]  /*17d0*/  IMAD.IADD R2, R3, 0x1, R2 ;  /* 0x0000000103027824 */ /* 0x000fe200078e0202 */
[----:B------:R-:W-:Y:S01]  /*17e0*/  UIADD3 UR30, UPT, UPT, UR28, 0x37000, URZ ;  /* 0x000370001c1e7890 */ /* 0x000fe2000fffe0ff */
[----:B------:R-:W-:Y:S01]  /*17f0*/  UMOV UR42, 0x0 ;  /* 0x00000000002a7882 */ /* 0x000fe20000000000 */
[----:B------:R-:W-:Y:S02]  /*1800*/  UMOV UR43, 0x10000000 ;  /* 0x10000000002b7882 */ /* 0x000fe40000000000 */
[----:B------:R-:W-:Y:S01]  /*1810*/  R2UR UR19, R2 ;  /* 0x00000000021372ca */ /* 0x000fe200000e0000 */
[----:B------:R-:W-:Y:S01]  /*1820*/  UMOV UR7, URZ ;  /* 0x000000ff00077c82 */ /* 0x000fe20008000000 */
[----:B------:R-:W-:-:S11]  /*1830*/  UMOV UR22, 0x100 ;  /* 0x0000010000167882 */ /* 0x000fd60000000000 */
[----:B------:R-:W-:-:S12]  /*1840*/  USHF.L.U32 UR19, UR19, 0x5, URZ ;  /* 0x0000000513137899 */ /* 0x000fd800080006ff */
.L_x_24:
[----:B------:R-:W-:Y:S01]  /*1850*/  ULOP3.LUT UR24, UR5, 0x1, URZ, 0x3c, !UPT ;  /* 0x0000000105187892 */ /* 0x000fe2000f8e3cff */
[----:B-1----:R-:W-:Y:S01]  /*1860*/  HFMA2 R3, -RZ, RZ, 0, 0.009765625 ;  /* 0x00002100ff037431 */ /* 0x002fe200000001ff */
[----:B--2---:R-:W-:Y:S02]  /*1870*/  ULEA UR17, UR4, UR30, 0x3 ;  /* 0x0000001e04117291 */ /* 0x004fe4000f8e18ff */
[----:B------:R-:W-:Y:S02]  /*1880*/  USHF.L.U32 UR24, UR24, 0x1f, URZ ;  /* 0x0000001f18187899 */ /* 0x000fe400080006ff */
[----:B------:R-:W-:Y:S02]  /*1890*/  UISETP.NE.AND UP0, UPT, UR4, 0x17, UPT ;  /* 0x000000170400788c */ /* 0x000fe4000bf05270 */
[----:B------:R-:W-:Y:S02]  /*18a0*/  UIADD3 UR23, UPT, UPT, UR4, 0x1, URZ ;  /* 0x0000000104177890 */ /* 0x000fe4000fffe0ff */
[----:B------:R-:W-:Y:S01]  /*18b0*/  MOV R2, UR24 ;  /* 0x0000001800027c02 */ /* 0x000fe20008000f00 */
[----:B------:R-:W-:-:S02]  /*18c0*/  UIADD3 UR18, UPT, UPT, UR22, -0x100, URZ ;  /* 0xffffff0016127890 */ /* 0x000fc4000fffe0ff */
[----:B------:R-:W-:Y:S01]  /*18d0*/  USEL UR23, UR23, URZ, UP0 ;  /* 0x000000ff17177287 */ /* 0x000fe20008000000 */
[----:B------:R-:W1:Y:S01]  /*18e0*/  SYNCS.PHASECHK.TRANS64.TRYWAIT P0, [UR17+0xc0], R2 ;  /* 0x0000c002ff0075a7 */ /* 0x000e620008001111 */
[----:B------:R-:W-:Y:S02]  /*18f0*/  ULEA UR8, UR4, UR28, 0xc ;  /* 0x0000001c04087291 */ /* 0x000fe4000f8e60ff */
[----:B------:R-:W-:Y:S02]  /*1900*/  UISETP.NE.AND UP0, UPT, UR23, URZ, UPT ;  /* 0x000000ff1700728c */ /* 0x000fe4000bf05270 */
[----:B------:R-:W-:Y:S02]  /*1910*/  ULEA UR12, UR4, UR28, 0x9 ;  /* 0x0000001c040c7291 */ /* 0x000fe4000f8e48ff */
[----:B------:R-:W-:Y:S02]  /*1920*/  USEL UR21, URZ, 0x1, UP0 ;  /* 0x00000001ff157887 */ /* 0x000fe40008000000 */
[----:B------:R-:W-:-:S02]  /*1930*/  UIADD3 UR16, UPT, UPT, UR8, 0x1000, URZ ;  /* 0x0000100008107890 */ /* 0x000fc4000fffe0ff */
[----:B------:R-:W-:Y:S02]  /*1940*/  ULOP3.LUT UR21, UR5, UR21, URZ, 0x3c, !UPT ;  /* 0x0000001505157292 */ /* 0x000fe4000f8e3cff */
[----:B------:R-:W-:Y:S02]  /*1950*/  UIADD3 UR4, UPT, UPT, UR12, 0x31000, URZ ;  /* 0x000310000c047890 */ /* 0x000fe4000fffe0ff */
[----:B------:R-:W-:Y:S01]  /*1960*/  ULOP3.LUT UR20, UR21, 0x1, URZ, 0x3c, !UPT ;  /* 0x0000000115147892 */ /* 0x000fe2000f8e3cff */
[----:B------:R-:W-:Y:S01]  /*1970*/  UMOV UR46, 0x0 ;  /* 0x00000000002e7882 */ /* 0x000fe20000000000 */
[----:B------:R-:W-:Y:S01]  /*1980*/  UMOV UR47, 0x10000000 ;  /* 0x10000000002f7882 */ /* 0x000fe20000000000 */
[----:B------:R-:W-:Y:S01]  /*1990*/  UMOV UR6, UR19 ;  /* 0x0000001300067c82 */ /* 0x000fe20008000000 */
[----:B------:R-:W-:Y:S02]  /*19a0*/  UIADD3 UR8, UPT, UPT, UR8, 0x19000, URZ ;  /* 0x0001900008087890 */ /* 0x000fe4000fffe0ff */
[----:B------:R-:W-:-:S02]  /*19b0*/  UIADD3 UR12, UPT, UPT, UR12, 0x34000, URZ ;  /* 0x000340000c0c7890 */ /* 0x000fc4000fffe0ff */
[----:B------:R-:W-:Y:S02]  /*19c0*/  ULEA UR25, UR23, UR30, 0x3 ;  /* 0x0000001e17197291 */ /* 0x000fe4000f8e18ff */
[----:B------:R-:W-:Y:S01]  /*19d0*/  USHF.L.U32 UR20, UR20, 0x1f, URZ ;  /* 0x0000001f14147899 */ /* 0x000fe200080006ff */
[----:B------:R-:W-:Y:S01]  /*19e0*/  UMOV UR14, UR11 ;  /* 0x0000000b000e7c82 */ /* 0x000fe20008000000 */
[----:B------:R-:W-:Y:S01]  /*19f0*/  UMOV UR15, UR7 ;  /* 0x00000007000f7c82 */ /* 0x000fe20008000000 */
[----:B------:R-:W-:Y:S01]  /*1a00*/  UMOV UR9, UR17 ;  /* 0x0000001100097c82 */ /* 0x000fe20008000000 */
[----:B------:R-:W-:Y:S01]  /*1a10*/  UMOV UR10, UR18 ;  /* 0x00000012000a7c82 */ /* 0x000fe20008000000 */
[----:B------:R-:W-:Y:S01]  /*1a20*/  UMOV UR5, UR17 ;  /* 0x0000001100057c82 */ /* 0x000fe20008000000 */
[----:B------:R-:W-:Y:S01]  /*1a30*/  UMOV UR13, UR17 ;  /* 0x00000011000d7c82 */ /* 0x000fe20008000000 */
[----:B-1----:R-:W-:Y:S05]  /*1a40*/  @!P0 BRA `(.L_x_20) ;  /* 0x00000014007c8947 */ /* 0x002fea0003800000 */
.L_x_48:
[----:B------:R2:W-:Y:S01]  /*1a50*/  UTMALDG.2D [UR16], [UR38], desc[UR46] ;  /* 0x00002e10260075b4 */ /* 0x0005e20008009000 */
[----:B-1----:R-:W-:Y:S01]  /*1a60*/  MOV R2, UR20 ;  /* 0x0000001400027c02 */ /* 0x002fe20008000f00 */
[----:B------:R-:W-:Y:S01]  /*1a70*/  UISETP.NE.AND UP0, UPT, UR23, 0x17, UPT ;  /* 0x000000171700788c */ /* 0x000fe2000bf05270 */
[----:B------:R-:W-:Y:S01]  /*1a80*/  MOV R4, 0x2000 ;  /* 0x0000200000047802 */ /* 0x000fe20000000f00 */
[----:B------:R-:W-:Y:S02]  /*1a90*/  UIADD3 UR44, UPT, UPT, UR23, 0x1, URZ ;  /* 0x00000001172c7890 */ /* 0x000fe4000fffe0ff */
[----:B------:R-:W-:Y:S01]  /*1aa0*/  UIADD3 UR26, UPT, UPT, UR22, -0x80, URZ ;  /* 0xffffff80161a7890 */ /* 0x000fe2000fffe0ff */
[----:B------:R1:W-:Y:S01]  /*1ab0*/  UTMALDG.2D [UR8], [UR36], desc[UR46] ;  /* 0x00002e08240075b4 */ /* 0x0003e20008009000 */
[----:B------:R-:W-:Y:S01]  /*1ac0*/  USEL UR44, UR44, URZ, UP0 ;  /* 0x000000ff2c2c7287 */ /* 0x000fe20008000000 */
[----:B------:R-:W-:-:S03]  /*1ad0*/  UMOV UR27, UR19 ;  /* 0x00000013001b7c82 */ /* 0x000fc60008000000 */
[----:B------:R-:W-:Y:S01]  /*1ae0*/  UISETP.NE.AND UP0, UPT, UR44, URZ, UPT ;  /* 0x000000ff2c00728c */ /* 0x000fe2000bf05270 */
[----:B------:R3:W-:Y:S01]  /*1af0*/  UTMALDG.2D [UR4], [UR34], desc[UR46] ;  /* 0x00002e04220075b4 */ /* 0x0007e20008009000 */
[----:B------:R4:W-:Y:S01]  /*1b00*/  UTMALDG.2D [UR12], [UR32], desc[UR46] ;  /* 0x00002e0c200075b4 */ /* 0x0009e20008009000 */
[----:B------:R-:W-:Y:S01]  /*1b10*/  SYNCS.ARRIVE.TRANS64 RZ, [UR17], R3 ;  /* 0x00000003ffff79a7 */ /* 0x000fe20008000011 */
[----:B--2---:R-:W-:Y:S01]  /*1b20*/  USEL UR16, URZ, 0x1, UP0 ;  /* 0x00000001ff107887 */ /* 0x004fe20008000000 */
[----:B------:R2:W5:Y:S03]  /*1b30*/  SYNCS.PHASECHK.TRANS64.TRYWAIT P0, [UR25+0xc0], R2 ;  /* 0x0000c002ff0075a7 */ /* 0x0005660008001119 */
[----:B------:R-:W-:Y:S02]  /*1b40*/  ULOP3.LUT UR16, UR21, UR16, URZ, 0x3c, !UPT ;  /* 0x0000001015107292 */ /* 0x000fe4000f8e3cff */
[----:B------:R-:W-:-:S02]  /*1b50*/  ULEA UR21, UR44, UR30, 0x3 ;  /* 0x0000001e2c157291 */ /* 0x000fc4000f8e18ff */
[----:B-1----:R-:W-:Y:S01]  /*1b60*/  ULEA UR8, UR23, UR28, 0xc ;  /* 0x0000001c17087291 */ /* 0x002fe2000f8e60ff */
[----:B------:R-:W-:Y:S01]  /*1b70*/  UMOV UR10, UR26 ;  /* 0x0000001a000a7c82 */ /* 0x000fe20008000000 */
[----:B------:R-:W-:Y:S02]  /*1b80*/  UMOV UR9, UR25 ;  /* 0x0000001900097c82 */ /* 0x000fe40008000000 */
[----:B------:R-:W-:Y:S02]  /*1b90*/  UIADD3 UR24, UPT, UPT, UR8, 0x1000, URZ ;  /* 0x0000100008187890 */ /* 0x000fe4000fffe0ff */
[----:B------:R-:W-:Y:S02]  /*1ba0*/  UIADD3 UR8, UPT, UPT, UR8, 0x19000, URZ ;  /* 0x0001900008087890 */ /* 0x000fe4000fffe0ff */
[----:B---3--:R-:W-:-:S04]  /*1bb0*/  ULOP3.LUT UR4, UR16, 0x1, URZ, 0x3c, !UPT ;  /* 0x0000000110047892 */ /* 0x008fc8000f8e3cff */
[----:B------:R-:W-:-:S06]  /*1bc0*/  USHF.L.U32 UR4, UR4, 0x1f, URZ ;  /* 0x0000001f04047899 */ /* 0x000fcc00080006ff */
[----:B--2---:R-:W-:Y:S01]  /*1bd0*/  MOV R2, UR4 ;  /* 0x0000000400027c02 */ /* 0x004fe20008000f00 */
[----:B----45:R-:W-:Y:S06]  /*1be0*/  @!P0 BRA `(.L_x_21) ;  /* 0x0000001400348947 */ /* 0x030fec0003800000 */
.L_x_50:
[----:B------:R-:W-:Y:S01]  /*1bf0*/  UTMALDG.2D [UR24], [UR38], desc[UR42] ;  /* 0x00002a18260075b4 */ /* 0x000fe20008009000 */
[----:B------:R-:W-:Y:S02]  /*1c00*/  UISETP.NE.AND UP0, UPT, UR44, 0x17, UPT ;  /* 0x000000172c00788c */ /* 0x000fe4000bf05270 */
[----:B------:R-:W-:Y:S02]  /*1c10*/  UIADD3 UR6, UPT, UPT, UR44, 0x1, URZ ;  /* 0x000000012c067890 */ /* 0x000fe4000fffe0ff */
[----:B------:R-:W-:Y:S02]  /*1c20*/  ULEA UR44, UR44, UR28, 0xc ;  /* 0x0000001c2c2c7291 */ /* 0x000fe4000f8e60ff */
[----:B------:R-:W-:Y:S01]  /*1c30*/  USEL UR6, UR6, URZ, UP0 ;  /* 0x000000ff06067287 */ /* 0x000fe20008000000 */
[----:B------:R2:W-:Y:S01]  /*1c40*/  UTMALDG.2D [UR8], [UR36], desc[UR42] ;  /* 0x00002a08240075b4 */ /* 0x0005e20008009000 */
[----:B------:R-:W-:Y:S01]  /*1c50*/  SYNCS.ARRIVE.TRANS64 RZ, [UR25], R4 ;  /* 0x00000004ffff79a7 */ /* 0x000fe20008000019 */
[----:B------:R-:W-:-:S02]  /*1c60*/  UIADD3 UR20, UPT, UPT, UR44, 0x1000, URZ ;  /* 0x000010002c147890 */ /* 0x000fc4000fffe0ff */
[----:B------:R-:W-:Y:S02]  /*1c70*/  UISETP.NE.AND UP0, UPT, UR6, URZ, UPT ;  /* 0x000000ff0600728c */ /* 0x000fe4000bf05270 */
[----:B------:R-:W-:Y:S02]  /*1c80*/  ULEA UR17, UR6, UR30, 0x3 ;  /* 0x0000001e06117291 */ /* 0x000fe4000f8e18ff */
[----:B------:R-:W-:Y:S01]  /*1c90*/  USEL UR5, URZ, 0x1, UP0 ;  /* 0x00000001ff057887 */ /* 0x000fe20008000000 */
[----:B------:R-:W-:-:S03]  /*1ca0*/  UMOV UR23, UR19 ;  /* 0x0000001300177c82 */ /* 0x000fc60008000000 */
[----:B------:R-:W-:-:S04]  /*1cb0*/  ULOP3.LUT UR5, UR16, UR5, URZ, 0x3c, !UPT ;  /* 0x0000000510057292 */ /* 0x000fc8000f8e3cff */
[----:B------:R-:W-:Y:S01]  /*1cc0*/  ULOP3.LUT UR12, UR5, 0x1, URZ, 0x3c, !UPT ;  /* 0x00000001050c7892 */ /* 0x000fe2000f8e3cff */
[----:B------:R3:W4:Y:S03]  /*1cd0*/  SYNCS.PHASECHK.TRANS64.TRYWAIT P0, [UR21+0xc0], R2 ;  /* 0x0000c002ff0075a7 */ /* 0x0007260008001115 */
[----:B------:R-:W-:Y:S02]  /*1ce0*/  USHF.L.U32 UR12, UR12, 0x1f, URZ ;  /* 0x0000001f0c0c7899 */ /* 0x000fe400080006ff */
[----:B--2---:R-:W-:Y:S01]  /*1cf0*/  UIADD3 UR8, UPT, UPT, UR44, 0x19000, URZ ;  /* 0x000190002c087890 */ /* 0x004fe2000fffe0ff */
[----:B------:R-:W-:-:S03]  /*1d00*/  UMOV UR10, UR22 ;  /* 0x00000016000a7c82 */ /* 0x000fc60008000000 */
[----:B---3--:R-:W-:Y:S01]  /*1d10*/  MOV R2, UR12 ;  /* 0x0000000c00027c02 */ /* 0x008fe20008000f00 */
[----:B------:R-:W-:Y:S01]  /*1d20*/  UMOV UR9, UR21 ;  /* 0x0000001500097c82 */ /* 0x000fe20008000000 */
[----:B----4-:R-:W-:Y:S06]  /*1d30*/  @!P0 BRA `(.L_x_22) ;  /* 0x0000001400008947 */ /* 0x010fec0003800000 */
.L_x_52:
[----:B------:R2:W-:Y:S01]  /*1d40*/  UTMALDG.2D [UR20], [UR38], desc[UR42] ;  /* 0x00002a14260075b4 */ /* 0x0005e20008009000 */
[----:B------:R-:W-:Y:S01]  /*1d50*/  UIADD3 UR18, UPT, UPT, UR22, 0x80, URZ ;  /* 0x0000008016127890 */ /* 0x000fe2000fffe0ff */
[----:B------:R2:W-:Y:S01]  /*1d60*/  UTMALDG.2D [UR8], [UR36], desc[UR42] ;  /* 0x00002a08240075b4 */ /* 0x0005e20008009000 */
[----:B------:R2:W-:Y:S01]  /*1d70*/  SYNCS.ARRIVE.TRANS64 RZ, [UR21], R4 ;  /* 0x00000004ffff79a7 */ /* 0x0005e20008000015 */
[----:B------:R-:W3:Y:S02]  /*1d80*/  SYNCS.PHASECHK.TRANS64.TRYWAIT P0, [UR17+0xc0], R2 ;  /* 0x0000c002ff0075a7 */ /* 0x000ee40008001111 */
[----:B--23--:R-:W-:Y:S07]  /*1d90*/  @!P0 BRA `(.L_x_23) ;  /* 0x0000001400088947 */ /* 0x00cfee0003800000 */
.L_x_54:
[----:B------:R-:W-:Y:S02]  /*1da0*/  ULEA UR8, UR6, UR28, 0xc ;  /* 0x0000001c06087291 */ /* 0x000fe4000f8e60ff */
[----:B------:R-:W-:Y:S02]  /*1db0*/  UISETP.NE.AND UP0, UPT, UR6, 0x17, UPT ;  /* 0x000000170600788c */ /* 0x000fe4000bf05270 */
[----:B------:R-:W-:Y:S02]  /*1dc0*/  UIADD3 UR16, UPT, UPT, UR8, 0x1000, URZ ;  /* 0x0000100008107890 */ /* 0x000fe4000fffe0ff */
[----:B------:R-:W-:Y:S02]  /*1dd0*/  UIADD3 UR8, UPT, UPT, UR8, 0x19000, URZ ;  /* 0x0001900008087890 */ /* 0x000fe4000fffe0ff */
[----:B------:R-:W-:Y:S01]  /*1de0*/  UIADD3 UR4, UPT, UPT, UR6, 0x1, URZ ;  /* 0x0000000106047890 */ /* 0x000fe2000fffe0ff */
[----:B------:R-:W-:Y:S01]  /*1df0*/  UMOV UR9, UR17 ;  /* 0x0000001100097c82 */ /* 0x000fe20008000000 */
[----:B------:R-:W-:-:S02]  /*1e00*/  UMOV UR10, UR18 ;  /* 0x00000012000a7c82 */ /* 0x000fc40008000000 */
[----:B------:R-:W-:Y:S01]  /*1e10*/  USEL UR4, UR4, URZ, UP0 ;  /* 0x000000ff04047287 */ /* 0x000fe20008000000 */
[----:B------:R2:W-:Y:S01]  /*1e20*/  UTMALDG.2D [UR16], [UR38], desc[UR42] ;  /* 0x00002a10260075b4 */ /* 0x0005e20008009000 */
[----:B------:R-:W-:Y:S02]  /*1e30*/  UIADD3 UR22, UPT, UPT, UR22, 0x200, URZ ;  /* 0x0000020016167890 */ /* 0x000fe4000fffe0ff */
[----:B------:R-:W-:Y:S02]  /*1e40*/  UISETP.NE.AND UP0, UPT, UR4, URZ, UPT ;  /* 0x000000ff0400728c */ /* 0x000fe4000bf05270 */
[----:B------:R-:W-:Y:S02]  /*1e50*/  UIADD3 UR7, UPT, UPT, UR7, 0x1, URZ ;  /* 0x0000000107077890 */ /* 0x000fe4000fffe0ff */
[----:B------:R-:W-:Y:S01]  /*1e60*/  USEL UR6, URZ, 0x1, UP0 ;  /* 0x00000001ff067887 */ /* 0x000fe20008000000 */
[----:B------:R2:W-:Y:S01]  /*1e70*/  UTMALDG.2D [UR8], [UR36], desc[UR42] ;  /* 0x00002a08240075b4 */ /* 0x0005e20008009000 */
[----:B------:R2:W-:Y:S01]  /*1e80*/  SYNCS.ARRIVE.TRANS64 RZ, [UR17], R4 ;  /* 0x00000004ffff79a7 */ /* 0x0005e20008000011 */
[----:B------:R-:W-:-:S02]  /*1e90*/  UISETP.NE.AND UP0, UPT, UR22, 0x1d00, UPT ;  /* 0x00001d001600788c */ /* 0x000fc4000bf05270 */
[----:B------:R-:W-:-:S07]  /*1ea0*/  ULOP3.LUT UR5, UR5, UR6, URZ, 0x3c, !UPT ;  /* 0x0000000605057292 */ /* 0x000fce000f8e3cff */
[----:B------:R-:W-:Y:S05]  /*1eb0*/  BRA.U UP0, `(.L_x_24) ;  /* 0xfffffff900647547 */ /* 0x000fea000b83ffff */
[----:B------:R-:W-:-:S13]  /*1ec0*/  ISETP.NE.AND P0, PT, R0, UR31, PT ;  /* 0x0000001f00007c0c */ /* 0x000fda000bf05270 */
[----:B--2---:R-:W-:Y:S05]  /*1ed0*/  @!P0 EXIT ;  /* 0x000000000000894d */ /* 0x004fea0003800000 */
[----:B------:R-:W-:-:S04]  /*1ee0*/  UIADD3 UR31, UPT, UPT, UR31, 0x1, URZ ;  /* 0x000000011f1f7890 */ /* 0x000fc8000fffe0ff */
[----:B------:R-:W-:-:S06]  /*1ef0*/  ULEA UR6, UR31, UR29, 0x7 ;  /* 0x0000001d1f067291 */ /* 0x000fcc000f8e38ff */
[----:B------:R-:W-:Y:S01]  /*1f00*/  MOV R4, UR6 ;  /* 0x0000000600047c02 */ /* 0x000fe20008000f00 */
[----:B------:R-:W-:Y:S06]  /*1f10*/  BRA `(.L_x_25) ;  /* 0xfffffff400bc7947 */ /* 0x000fec000383ffff */
.L_x_11:
[----:B------:R-:W-:-:S13]  /*1f20*/  ISETP.NE.AND P0, PT, R2, 0x4, PT ;  /* 0x000000040200780c */ /* 0x000fda0003f05270 */
[----:B------:R-:W-:Y:S05]  /*1f30*/  @!P0 BRA `(.L_x_26) ;  /* 0x00000004007c8947 */ /* 0x000fea0003800000 */
[----:B------:R-:W-:-:S13]  /*1f40*/  ISETP.NE.AND P0, PT, R2, 0x2, PT ;  /* 0x000000020200780c */ /* 0x000fda0003f05270 */
[----:B------:R-:W-:Y:S05]  /*1f50*/  @P0 EXIT ;  /* 0x000000000000094d */ /* 0x000fea0003800000 */
[----:B------:R-:W1:Y:S02]  /*1f60*/  S2UR UR4, SR_CTAID.X ;  /* 0x00000000000479c3 */ /* 0x000e640000002500 */
[----:B-1----:R-:W-:-:S13]  /*1f70*/  ISETP.LE.U32.AND P0, PT, R0, UR4, PT ;  /* 0x0000000400007c0c */ /* 0x002fda000bf03070 */
[----:B------:R-:W-:Y:S05]  /*1f80*/  @P0 EXIT ;  /* 0x000000000000094d */ /* 0x000fea0003800000 */
[----:B------:R-:W-:Y:S01]  /*1f90*/  ULOP3.LUT UR4, URZ, UR4, URZ, 0x33, !UPT ;  /* 0x00000004ff047292 */ /* 0x000fe2000f8e33ff */
[----:B------:R-:W-:Y:S01]  /*1fa0*/  SHF.R.U32.HI R23, RZ, 0x3, R24 ;  /* 0x00000003ff177819 */ /* 0x000fe20000011618 */
[----:B------:R-:W-:Y:S02]  /*1fb0*/  HFMA2 R3, -RZ, RZ, 0, 0 ;  /* 0x00000000ff037431 */ /* 0x000fe400000001ff */
[----:B------:R-:W-:Y:S01]  /*1fc0*/  IMAD.MOV.U32 R9, RZ, RZ, RZ ;  /* 0x000000ffff097224 */ /* 0x000fe200078e00ff */
[----:B------:R-:W-:Y:S01]  /*1fd0*/  UMOV UR5, URZ ;  /* 0x000000ff00057c82 */ /* 0x000fe20008000000 */
[C---:B------:R-:W-:Y:S01]  /*1fe0*/  LOP3.LUT R21, R23.reuse, 0x2, RZ, 0x3c, !PT ;  /* 0x0000000217157812 */ /* 0x040fe200078e3cff */
[----:B------:R-:W-:Y:S01]  /*1ff0*/  VIADD R2, R0, UR4 ;  /* 0x0000000400027c36 */ /* 0x000fe20008000000 */
[C---:B------:R-:W-:Y:S01]  /*2000*/  LOP3.LUT R20, R23.reuse, 0x3, RZ, 0x3c, !PT ;  /* 0x0000000317147812 */ /* 0x040fe200078e3cff */
[C---:B------:R-:W-:Y:S01]  /*2010*/  IMAD.SHL.U32 R0, R23.reuse, 0x20, RZ ;  /* 0x0000002017007824 */ /* 0x040fe200078e00ff */
[----:B------:R-:W-:Y:S01]  /*2020*/  LOP3.LUT R22, R23, 0x1, RZ, 0x3c, !PT ;  /* 0x0000000117167812 */ /* 0x000fe200078e3cff */
[----:B------:R-:W-:Y:S01]  /*2030*/  IMAD R23, R24, 0x4, R23 ;  /* 0x0000000418177824 */ /* 0x000fe200078e0217 */
[----:B------:R-:W-:Y:S01]  /*2040*/  SHF.R.U32.HI R2, RZ, 0x7, R2 ;  /* 0x00000007ff027819 */ /* 0x000fe20000011602 */
[C---:B------:R-:W-:Y:S01]  /*2050*/  IMAD.IADD R27, R0.reuse, 0x1, R24 ;  /* 0x00000001001b7824 */ /* 0x040fe200078e0218 */
[----:B------:R-:W-:Y:S01]  /*2060*/  LOP3.LUT R26, R0, 0x20, RZ, 0x3c, !PT ;  /* 0x00000020001a7812 */ /* 0x000fe200078e3cff */
[----:B------:R-:W-:Y:S01]  /*2070*/  IMAD R21, R24, 0x4, R21 ;  /* 0x0000000418157824 */ /* 0x000fe200078e0215 */
[----:B------:R-:W-:Y:S01]  /*2080*/  LOP3.LUT R25, R0, 0x40, RZ, 0x3c, !PT ;  /* 0x0000004000197812 */ /* 0x000fe200078e3cff */
[----:B------:R-:W-:Y:S01]  /*2090*/  IMAD R20, R24, 0x4, R20 ;  /* 0x0000000418147824 */ /* 0x000fe200078e0214 */
[----:B------:R-:W-:-:S02]  /*20a0*/  LOP3.LUT R0, R0, 0x60, RZ, 0x3c, !PT ;  /* 0x0000006000007812 */ /* 0x000fc400078e3cff */
[----:B------:R-:W-:Y:S01]  /*20b0*/  LEA R22, R24, R22, 0x2 ;  /* 0x0000001618167211 */ /* 0x000fe200078e10ff */
[--C-:B------:R-:W-:Y:S01]  /*20c0*/  IMAD.IADD R25, R25, 0x1, R24.reuse ;  /* 0x0000000119197824 */ /* 0x100fe200078e0218 */
[----:B------:R-:W-:Y:S01]  /*20d0*/  IADD3 R26, PT, PT, R26, R24, RZ ;  /* 0x000000181a1a7210 */ /* 0x000fe20007ffe0ff */
[----:B------:R-:W-:-:S07]  /*20e0*/  IMAD.IADD R24, R0, 0x1, R24 ;  /* 0x0000000100187824 */ /* 0x000fce00078e0218 */
.L_x_31:
[----:B-1----:R-:W1:Y:S01]  /*20f0*/  S2R R0, SR_CgaCtaId ;  /* 0x0000000000007919 */ /* 0x002e620000008800 */
[----:B------:R-:W-:Y:S01]  /*2100*/  MOV R4, 0x400 ;  /* 0x0000040000047802 */ /* 0x000fe20000000f00 */
[----:B------:R-:W-:-:S03]  /*2110*/  UMOV UR4, URZ ;  /* 0x000000ff00047c82 */ /* 0x000fc60008000000 */
[----:B-1----:R-:W-:-:S07]  /*2120*/  LEA R0, R0, R4, 0x18 ;  /* 0x0000000400007211 */ /* 0x002fce00078ec0ff */
.L_x_30:
[C---:B-1----:R-:W-:Y:S01]  /*2130*/  IMAD R8, R9.reuse, 0x8, R0 ;  /* 0x0000000809087824 */ /* 0x042fe200078e0200 */
[----:B------:R-:W-:Y:S01]  /*2140*/  ISETP.NE.AND P0, PT, R9, 0x17, PT ;  /* 0x000000170900780c */ /* 0x000fe20003f05270 */
[----:B------:R-:W-:Y:S01]  /*2150*/  IMAD.U32 R10, R3, -0x80000000, RZ ;  /* 0x80000000030a7824 */ /* 0x000fe200078e00ff */
[----:B------:R-:W-:Y:S01]  /*2160*/  ULOP3.LUT UP0, URZ, UR4, 0x2, URZ, 0xc0, !UPT ;  /* 0x0000000204ff7892 */ /* 0x000fe2000f80c0ff */
[----:B------:R-:W-:Y:S02]  /*2170*/  VIADD R5, R9, 0x1 ;  /* 0x0000000109057836 */ /* 0x000fe40000000000 */
[----:B------:R-:W1:Y:S01]  /*2180*/  SYNCS.PHASECHK.TRANS64.TRYWAIT P1, [R8+URZ+0x37000], R10 ;  /* 0x0370000a080075a7 */ /* 0x000e6200080211ff */
[----:B------:R-:W-:Y:S02]  /*2190*/  VIADD R7, R8, 0x37180 ;  /* 0x0003718008077836 */ /* 0x000fe40000000000 */
[----:B------:R-:W-:-:S03]  /*21a0*/  SEL R5, R5, RZ, P0 ;  /* 0x000000ff05057207 */ /* 0x000fc60000000000 */
[----:B------:R-:W-:Y:S02]  /*21b0*/  PRMT R7, RZ, 0x654, R7 ;  /* 0x00000654ff077816 */ /* 0x000fe40000000007 */
[----:B------:R-:W-:-:S04]  /*21c0*/  ISETP.NE.AND P0, PT, R5, RZ, PT ;  /* 0x000000ff0500720c */ /* 0x000fc80003f05270 */
[----:B------:R-:W-:-:S04]  /*21d0*/  SEL R4, RZ, 0x1, P0 ;  /* 0x00000001ff047807 */ /* 0x000fc80000000000 */
[----:B------:R-:W-:Y:S01]  /*21e0*/  LOP3.LUT R4, R3, R4, RZ, 0x3c, !PT ;  /* 0x0000000403047212 */ /* 0x000fe200078e3cff */
[----:B------:R-:W-:-:S04]  /*21f0*/  IMAD R3, R5, 0x8, R0 ;  /* 0x0000000805037824 */ /* 0x000fc800078e0200 */
[----:B------:R-:W-:Y:S01]  /*2200*/  IMAD.U32 R6, R4, -0x80000000, RZ ;  /* 0x8000000004067824 */ /* 0x000fe200078e00ff */
[----:B-1----:R-:W-:Y:S06]  /*2210*/  @!P1 BRA `(.L_x_27) ;  /* 0x0000001000089947 */ /* 0x002fec0003800000 */
.L_x_56:
[----:B------:R-:W-:Y:S05]  /*2220*/  BRA.U UP0, `(.L_x_28) ;  /* 0x0000000100747547 */ /* 0x000fea000b800000 */
[----:B-1----:R-:W-:-:S04]  /*2230*/  LEA R8, R9, R0, 0x9 ;  /* 0x0000000009087211 */ /* 0x002fc800078e48ff */
[-C--:B------:R-:W-:Y:S01]  /*2240*/  LEA R19, R27, R8.reuse, 0x2 ;  /* 0x000000081b137211 */ /* 0x080fe200078e10ff */
[--C-:B------:R-:W-:Y:S01]  /*2250*/  IMAD R17, R26, 0x4, R8.reuse ;  /* 0x000000041a117824 */ /* 0x100fe200078e0208 */
[-C--:B------:R-:W-:Y:S01]  /*2260*/  LEA R15, R25, R8.reuse, 0x2 ;  /* 0x00000008190f7211 */ /* 0x080fe200078e10ff */
[--C-:B------:R-:W-:Y:S01]  /*2270*/  IMAD R13, R24, 0x4, R8.reuse ;  /* 0x00000004180d7824 */ /* 0x100fe200078e0208 */
[-C--:B------:R-:W-:Y:S01]  /*2280*/  LEA R11, R23, R8.reuse, 0x2 ;  /* 0x00000008170b7211 */ /* 0x080fe200078e10ff */
[----:B------:R-:W1:Y:S01]  /*2290*/  LDS R18, [R19+0x31000] ;  /* 0x0310000013127984 */ /* 0x000e620000000800 */
[--C-:B------:R-:W-:Y:S01]  /*22a0*/  IMAD R10, R22, 0x4, R8.reuse ;  /* 0x00000004160a7824 */ /* 0x100fe200078e0208 */
[----:B------:R-:W-:Y:S01]  /*22b0*/  LEA R9, R21, R8, 0x2 ;  /* 0x0000000815097211 */ /* 0x000fe200078e10ff */
[----:B------:R-:W-:Y:S01]  /*22c0*/  IMAD R8, R20, 0x4, R8 ;  /* 0x0000000414087824 */ /* 0x000fe200078e0208 */
[----:B------:R-:W2:Y:S04]  /*22d0*/  LDS R16, [R17+0x31000] ;  /* 0x0310000011107984 */ /* 0x000ea80000000800 */
[----:B------:R-:W3:Y:S04]  /*22e0*/  LDS R14, [R15+0x31000] ;  /* 0x031000000f0e7984 */ /* 0x000ee80000000800 */
[----:B------:R-:W4:Y:S01]  /*22f0*/  LDS R12, [R13+0x31000] ;  /* 0x031000000d0c7984 */ /* 0x000f220000000800 */
[----:B------:R-:W-:-:S03]  /*2300*/  NOP ;  /* 0x0000000000007918 */ /* 0x000fc60000000000 */
[----:B-1----:R-:W-:Y:S04]  /*2310*/  STS [R11+0x31000], R18 ;  /* 0x031000120b007388 */ /* 0x002fe80000000800 */
[----:B--2---:R-:W-:Y:S04]  /*2320*/  STS [R10+0x31000], R16 ;  /* 0x031000100a007388 */ /* 0x004fe80000000800 */
[----:B---3--:R-:W-:Y:S04]  /*2330*/  STS [R9+0x31000], R14 ;  /* 0x0310000e09007388 */ /* 0x008fe80000000800 */
[----:B----4-:R-:W-:Y:S04]  /*2340*/  STS [R8+0x31000], R12 ;  /* 0x0310000c08007388 */ /* 0x010fe80000000800 */
[----:B------:R-:W1:Y:S04]  /*2350*/  LDS R19, [R19+0x34000] ;  /* 0x0340000013137984 */ /* 0x000e680000000800 */
[----:B------:R-:W2:Y:S04]  /*2360*/  LDS R17, [R17+0x34000] ;  /* 0x0340000011117984 */ /* 0x000ea80000000800 */
[----:B------:R-:W3:Y:S04]  /*2370*/  LDS R15, [R15+0x34000] ;  /* 0x034000000f0f7984 */ /* 0x000ee80000000800 */
[----:B------:R-:W4:Y:S01]  /*2380*/  LDS R13, [R13+0x34000] ;  /* 0x034000000d0d7984 */ /* 0x000f220000000800 */
[----:B------:R-:W-:-:S03]  /*2390*/  NOP ;  /* 0x0000000000007918 */ /* 0x000fc60000000000 */
[----:B-1----:R5:W-:Y:S04]  /*23a0*/  STS [R11+0x34000], R19 ;  /* 0x034000130b007388 */ /* 0x002be80000000800 */
[----:B--2---:R5:W-:Y:S04]  /*23b0*/  STS [R10+0x34000], R17 ;  /* 0x034000110a007388 */ /* 0x004be80000000800 */
[----:B---3--:R5:W-:Y:S04]  /*23c0*/  STS [R9+0x34000], R15 ;  /* 0x0340000f09007388 */ /* 0x008be80000000800 */
[----:B----4-:R5:W-:Y:S01]  /*23d0*/  STS [R8+0x34000], R13 ;  /* 0x0340000d08007388 */ /* 0x010be20000000800 */
[----:B------:R1:W-:Y:S06]  /*23e0*/  MEMBAR.ALL.CTA ;  /* 0x0000000000007992 */ /* 0x0003ec0000008000 */
[----:B-1----:R-:W2:Y:S02]  /*23f0*/  FENCE.VIEW.ASYNC.S ;  /* 0x00000000000073c6 */ /* 0x002ea40000000000 */
.L_x_28:
[----:B--2---:R2:W-:Y:S01]  /*2400*/  SYNCS.ARRIVE.TRANS64.RED.A1T0 RZ, [R7+URZ], RZ ;  /* 0x000000ff07ff79a7 */ /* 0x0045e200081004ff */
[----:B------:R-:W3:Y:S02]  /*2410*/  SYNCS.PHASECHK.TRANS64.TRYWAIT P0, [R3+URZ+0x37000], R6 ;  /* 0x03700006030075a7 */ /* 0x000ee400080011ff */
[----:B--23--:R-:W-:Y:S05]  /*2420*/  @!P0 BRA `(.L_x_29) ;  /* 0x0000000c009c8947 */ /* 0x00cfea0003800000 */
.L_x_58:
[C---:B------:R-:W-:Y:S01]  /*2430*/  ISETP.NE.AND P0, PT, R5.reuse, 0x17, PT ;  /* 0x000000170500780c */ /* 0x040fe20003f05270 */
[----:B------:R-:W-:Y:S01]  /*2440*/  VIADD R5, R5, 0x1 ;  /* 0x0000000105057836 */ /* 0x000fe20000000000 */
[----:B------:R-:W-:Y:S01]  /*2450*/  UIADD3 UR4, UPT, UPT, UR4, 0x2, URZ ;  /* 0x0000000204047890 */ /* 0x000fe2000fffe0ff */
[----:B--2---:R-:W-:-:S03]  /*2460*/  VIADD R3, R3, 0x37180 ;  /* 0x0003718003037836 */ /* 0x004fc60000000000 */
[----:B-----5:R-:W-:Y:S01]  /*2470*/  SEL R9, R5, RZ, P0 ;  /* 0x000000ff05097207 */ /* 0x020fe20000000000 */
[----:B------:R-:W-:Y:S01]  /*2480*/  UISETP.NE.AND UP0, UPT, UR4, 0x38, UPT ;  /* 0x000000380400788c */ /* 0x000fe2000bf05270 */
[----:B------:R-:W-:Y:S02]  /*2490*/  PRMT R3, RZ, 0x654, R3 ;  /* 0x00000654ff037816 */ /* 0x000fe40000000003 */
[----:B------:R-:W-:Y:S02]  /*24a0*/  ISETP.NE.AND P0, PT, R9, RZ, PT ;  /* 0x000000ff0900720c */ /* 0x000fe40003f05270 */
[----:B------:R2:W-:Y:S02]  /*24b0*/  SYNCS.ARRIVE.TRANS64.RED.A1T0 RZ, [R3+URZ], RZ ;  /* 0x000000ff03ff79a7 */ /* 0x0005e400081004ff */
[----:B--2---:R-:W-:-:S04]  /*24c0*/  SEL R3, RZ, 0x1, P0 ;  /* 0x00000001ff037807 */ /* 0x004fc80000000000 */
[----:B------:R-:W-:Y:S01]  /*24d0*/  LOP3.LUT R3, R4, R3, RZ, 0x3c, !PT ;  /* 0x0000000304037212 */ /* 0x000fe200078e3cff */
[----:B------:R-:W-:Y:S06]  /*24e0*/  BRA.U UP0, `(.L_x_30) ;  /* 0xfffffffd00107547 */ /* 0x000fec000b83ffff */
[----:B------:R-:W-:-:S13]  /*24f0*/  ISETP.NE.AND P0, PT, R2, UR5, PT ;  /* 0x0000000502007c0c */ /* 0x000fda000bf05270 */
[----:B------:R-:W-:Y:S05]  /*2500*/  @!P0 EXIT ;  /* 0x000000000000894d */ /* 0x000fea0003800000 */
[----:B------:R-:W-:Y:S01]  /*2510*/  UIADD3 UR5, UPT, UPT, UR5, 0x1, URZ ;  /* 0x0000000105057890 */ /* 0x000fe2000fffe0ff */
[----:B------:R-:W-:Y:S05]  /*2520*/  BRA `(.L_x_31) ;  /* 0xfffffff800f07947 */ /* 0x000fea000383ffff */
.L_x_26:
[----:B------:R-:W1:Y:S01]  /*2530*/  S2UR UR8, SR_CgaCtaId ;  /* 0x00000000000879c3 */ /* 0x000e620000008800 */
[----:B------:R-:W-:Y:S02]  /*2540*/  UMOV UR4, 0x400 ;  /* 0x0000040000047882 */ /* 0x000fe40000000000 */
[----:B-1----:R-:W-:-:S09]  /*2550*/  ULEA UR8, UR8, UR4, 0x18 ;  /* 0x0000000408087291 */ /* 0x002fd2000f8ec0ff */
[----:B------:R-:W1:Y:S02]  /*2560*/  LDS R2, [UR8+0x37260] ;  /* 0x03726008ff027984 */ /* 0x000e640008000800 */
[----:B-1----:R-:W-:-:S13]  /*2570*/  ISETP.NE.AND P0, PT, R2, RZ, PT ;  /* 0x000000ff0200720c */ /* 0x002fda0003f05270 */
[----:B------:R-:W-:Y:S05]  /*2580*/  @!P0 BRA `(.L_x_32) ;  /* 0x0000000000048947 */ /* 0x000fea0003800000 */
[----:B------:R-:W-:Y:S05]  /*2590*/  BPT.TRAP 0x1 ;  /* 0x000000040000795c */ /* 0x000fea0000300000 */
.L_x_32:
[----:B------:R-:W1:Y:S02]  /*25a0*/  S2UR UR7, SR_CTAID.X ;  /* 0x00000000000779c3 */ /* 0x000e640000002500 */
[----:B-1----:R-:W-:-:S13]  /*25b0*/  ISETP.LE.U32.AND P0, PT, R0, UR7, PT ;  /* 0x0000000700007c0c */ /* 0x002fda000bf03070 */
[----:B------:R-:W-:Y:S05]  /*25c0*/  @P0 BRA `(.L_x_33) ;  /* 0x0000000400cc0947 */ /* 0x000fea0003800000 */
[----:B------:R-:W-:Y:S01]  /*25d0*/  IMAD.SHL.U32 R26, R24, 0x4, RZ ;  /* 0x00000004181a7824 */ /* 0x000fe200078e00ff */
[----:B------:R-:W-:Y:S01]  /*25e0*/  ULOP3.LUT UR4, URZ, UR7, URZ, 0x33, !UPT ;  /* 0x00000007ff047292 */ /* 0x000fe2000f8e33ff */
[----:B------:R-:W1:Y:S02]  /*25f0*/  LDCU.64 UR14, c[0x0][0x348] ;  /* 0x00006900ff0e77ac */ /* 0x000e640008000a00 */
[C---:B------:R-:W-:Y:S01]  /*2600*/  VIADD R24, R26.reuse, 0x2 ;  /* 0x000000021a187836 */ /* 0x040fe20000000000 */
[--C-:B------:R-:W-:Y:S01]  /*2610*/  SHF.R.U32.HI R2, RZ, 0x3, R26.reuse ;  /* 0x00000003ff027819 */ /* 0x100fe2000001161a */
[C---:B------:R-:W-:Y:S01]  /*2620*/  VIADD R25, R26.reuse, 0x1 ;  /* 0x000000011a197836 */ /* 0x040fe20000000000 */
[----:B------:R-:W-:Y:S01]  /*2630*/  IADD3 R3, PT, PT, R26, 0x3, RZ ;  /* 0x000000031a037810 */ /* 0x000fe20007ffe0ff */
[----:B------:R-:W-:Y:S01]  /*2640*/  VIADD R0, R0, UR4 ;  /* 0x0000000400007c36 */ /* 0x000fe20008000000 */
[C---:B------:R-:W-:Y:S01]  /*2650*/  LOP3.LUT R4, R2.reuse, 0x3, RZ, 0xc0, !PT ;  /* 0x0000000302047812 */ /* 0x040fe200078ec0ff */
[----:B------:R-:W-:Y:S01]  /*2660*/  IMAD.SHL.U32 R2, R2, 0x80, RZ ;  /* 0x0000008002027824 */ /* 0x000fe200078e00ff */
[----:B------:R-:W-:Y:S01]  /*2670*/  UMOV UR10, URZ ;  /* 0x000000ff000a7c82 */ /* 0x000fe20008000000 */
[----:B------:R-:W-:Y:S01]  /*2680*/  UMOV UR9, URZ ;  /* 0x000000ff00097c82 */ /* 0x000fe20008000000 */
[----:B------:R-:W-:-:S02]  /*2690*/  LOP3.LUT R26, R4, 0x4, R26, 0xf8, !PT ;  /* 0x00000004041a7812 */ /* 0x000fc400078ef81a */
[C---:B------:R-:W-:Y:S02]  /*26a0*/  LOP3.LUT R24, R4.reuse, 0x6, R24, 0x78, !PT ;  /* 0x0000000604187812 */ /* 0x040fe400078e7818 */
[----:B------:R-:W-:Y:S01]  /*26b0*/  LOP3.LUT R25, R4, 0x5, R25, 0x78, !PT ;  /* 0x0000000504197812 */ /* 0x000fe200078e7819 */
[--C-:B------:R-:W-:Y:S01]  /*26c0*/  IMAD R26, R26, 0x10, R2.reuse ;  /* 0x000000101a1a7824 */ /* 0x100fe200078e0202 */
[----:B------:R-:W-:Y:S01]  /*26d0*/  LOP3.LUT R3, R4, 0x7, R3, 0x78, !PT ;  /* 0x0000000704037812 */ /* 0x000fe200078e7803 */
[----:B------:R-:W-:Y:S01]  /*26e0*/  IMAD R24, R24, 0x10, R2 ;  /* 0x0000001018187824 */ /* 0x000fe200078e0202 */
[-C--:B------:R-:W-:Y:S02]  /*26f0*/  LEA R25, R25, R2.reuse, 0x4 ;  /* 0x0000000219197211 */ /* 0x080fe400078e20ff */
[----:B------:R-:W-:Y:S01]  /*2700*/  LEA R3, R3, R2, 0x4 ;  /* 0x0000000203037211 */ /* 0x000fe200078e20ff */
[----:B------:R-:W-:Y:S01]  /*2710*/  IMAD.U32 R2, RZ, RZ, UR7 ;  /* 0x00000007ff027e24 */ /* 0x000fe2000f8e00ff */
[----:B-1----:R-:W-:-:S07]  /*2720*/  SHF.R.U32.HI R0, RZ, 0x7, R0 ;  /* 0x00000007ff007819 */ /* 0x002fce0000011600 */
.L_x_37:
[----:B------:R-:W-:Y:S02]  /*2730*/  USHF.R.U32.HI UR5, URZ, 0x1, UR10 ;  /* 0x00000001ff057899 */ /* 0x000fe4000801160a */
[----:B------:R-:W-:Y:S02]  /*2740*/  USHF.L.U32 UR4, UR10, 0x3, URZ ;  /* 0x000000030a047899 */ /* 0x000fe400080006ff */
[----:B------:R-:W-:Y:S02]  /*2750*/  ULOP3.LUT UR5, UR5, 0x1, URZ, 0xc0, !UPT ;  /* 0x0000000105057892 */ /* 0x000fe4000f8ec0ff */
[----:B------:R-:W-:Y:S02]  /*2760*/  ULOP3.LUT UR4, UR4, 0x8, URZ, 0xc0, !UPT ;  /* 0x0000000804047892 */ /* 0x000fe4000f8ec0ff */
[----:B------:R-:W-:-:S04]  /*2770*/  USHF.L.U32 UR5, UR5, 0x1f, URZ ;  /* 0x0000001f05057899 */ /* 0x000fc800080006ff */
[----:B------:R-:W-:Y:S01]  /*2780*/  MOV R4, UR4 ;  /* 0x0000000400047c02 */ /* 0x000fe20008000f00 */
[----:B------:R-:W-:Y:S01]  /*2790*/  UIADD3 UR4, UPT, UPT, UR8, UR4, URZ ;  /* 0x0000000408047290 */ /* 0x000fe2000fffe0ff */
[----:B------:R-:W-:-:S04]  /*27a0*/  MOV R5, UR5 ;  /* 0x0000000500057c02 */ /* 0x000fc80008000f00 */
[----:B------:R-:W1:Y:S02]  /*27b0*/  SYNCS.PHASECHK.TRANS64.TRYWAIT P0, [R4+UR8+0x37240], R5 ;  /* 0x03724005040075a7 */ /* 0x000e640008001108 */
[----:B-1----:R-:W-:Y:S05]  /*27c0*/  @!P0 BRA `(.L_x_34) ;  /* 0x0000000800cc8947 */ /* 0x002fea0003800000 */
.L_x_60:
[----:B------:R-:W-:Y:S01]  /*27d0*/  NOP ;  /* 0x0000000000007918 */ /* 0x000fe20000000000 */
[----:B------:R-:W-:-:S04]  /*27e0*/  DEPBAR.LE SB0, 0x1 ;  /* 0x000080400000791a */ /* 0x000fc80000000000 */
[----:B------:R-:W-:Y:S01]  /*27f0*/  USHF.L.U32 UR5, UR10, 0x5, URZ ;  /* 0x000000050a057899 */ /* 0x000fe200080006ff */
[----:B------:R-:W-:Y:S01]  /*2800*/  IMAD.U32 R28, RZ, RZ, UR9 ;  /* 0x00000009ff1c7e24 */ /* 0x000fe2000f8e00ff */
[----:B------:R-:W-:Y:S01]  /*2810*/  UIADD3 UR4, UPT, UPT, UR4, 0x37250, URZ ;  /* 0x0003725004047890 */ /* 0x000fe2000fffe0ff */
[----:B------:R-:W-:Y:S01]  /*2820*/  BSSY.RECONVERGENT B0, `(.L_x_35) ;  /* 0x0000046000007945 */ /* 0x000fe20003800200 */
[----:B------:R-:W-:Y:S01]  /*2830*/  ULOP3.LUT UR5, UR5, 0x20, URZ, 0xc0, !UPT ;  /* 0x0000002005057892 */ /* 0x000fe2000f8ec0ff */
[----:B------:R-:W-:Y:S01]  /*2840*/  BAR.SYNC.DEFER_BLOCKING 0x8, 0x20 ;  /* 0x0200800000007b1d */ /* 0x000fe20000010000 */
[----:B------:R-:W-:Y:S02]  /*2850*/  UPRMT UR4, URZ, 0x654, UR4 ;  /* 0x00000654ff047896 */ /* 0x000fe40008000004 */
[----:B------:R-:W-:-:S05]  /*2860*/  ULOP3.LUT UR6, UR5, 0x8, URZ, 0xfc, !UPT ;  /* 0x0000000805067892 */ /* 0x000fca000f8efcff */
[----:B------:R-:W2:Y:S01]  /*2870*/  LDTM.x8 R12, tmem[UR5] ;  /* 0x00000005000c79ee */ /* 0x000ea200081c0000 */
[----:B------:R-:W-:-:S03]  /*2880*/  NOP ;  /* 0x0000000000007918 */ /* 0x000fc60000000000 */
[----:B-12---:R-:W1:Y:S01]  /*2890*/  LDTM.x8 R4, tmem[UR6] ;  /* 0x00000006000479ee */ /* 0x006e6200081c0000 */
[----:B------:R-:W-:Y:S02]  /*28a0*/  ULOP3.LUT UR6, UR5, 0x10, URZ, 0xfc, !UPT ;  /* 0x0000001005067892 */ /* 0x000fe4000f8efcff */
[----:B------:R-:W-:Y:S01]  /*28b0*/  ULOP3.LUT UR5, UR5, 0x18, URZ, 0xfc, !UPT ;  /* 0x0000001805057892 */ /* 0x000fe2000f8efcff */
[----:B------:R-:W-:Y:S02]  /*28c0*/  F2FP.BF16.F32.PACK_AB R12, R13, R12 ;  /* 0x0000000c0d0c723e */ /* 0x000fe400000010ff */
[----:B------:R-:W-:Y:S02]  /*28d0*/  F2FP.BF16.F32.PACK_AB R13, R15, R14 ;  /* 0x0000000e0f0d723e */ /* 0x000fe400000010ff */
[----:B------:R-:W-:Y:S01]  /*28e0*/  F2FP.BF16.F32.PACK_AB R14, R17, R16 ;  /* 0x00000010110e723e */ /* 0x000fe200000010ff */
[----:B------:R-:W-:Y:S01]  /*28f0*/  IMAD R16, R28, 0x800, R26 ;  /* 0x000008001c107824 */ /* 0x000fe200078e021a */
[----:B------:R-:W-:-:S05]  /*2900*/  F2FP.BF16.F32.PACK_AB R15, R19, R18 ;  /* 0x00000012130f723e */ /* 0x000fca00000010ff */
[----:B------:R2:W-:Y:S01]  /*2910*/  STS.128 [R16+UR8], R12 ;  /* 0x0000000c10007988 */ /* 0x0005e20008000c08 */
[----:B------:R-:W-:Y:S01]  /*2920*/  NOP ;  /* 0x0000000000007918 */ /* 0x000fe20000000000 */
[----:B-1----:R-:W-:Y:S02]  /*2930*/  F2FP.BF16.F32.PACK_AB R4, R5, R4 ;  /* 0x000000040504723e */ /* 0x002fe400000010ff */
[----:B------:R-:W-:Y:S02]  /*2940*/  F2FP.BF16.F32.PACK_AB R5, R7, R6 ;  /* 0x000000060705723e */ /* 0x000fe400000010ff */
[----:B------:R-:W-:Y:S01]  /*2950*/  F2FP.BF16.F32.PACK_AB R6, R9, R8 ;  /* 0x000000080906723e */ /* 0x000fe200000010ff */
[----:B------:R-:W-:Y:S01]  /*2960*/  IMAD R8, R28, 0x800, R25 ;  /* 0x000008001c087824 */ /* 0x000fe200078e0219 */
[----:B------:R-:W-:-:S05]  /*2970*/  F2FP.BF16.F32.PACK_AB R7, R11, R10 ;  /* 0x0000000a0b07723e */ /* 0x000fca00000010ff */
[----:B------:R1:W-:Y:S01]  /*2980*/  STS.128 [R8+UR8], R4 ;  /* 0x0000000408007988 */ /* 0x0003e20008000c08 */
[----:B--2---:R-:W1:Y:S01]  /*2990*/  LDTM.x8 R12, tmem[UR6] ;  /* 0x00000006000c79ee */ /* 0x004e6200081c0000 */
[----:B------:R-:W-:Y:S01]  /*29a0*/  NOP ;  /* 0x0000000000007918 */ /* 0x000fe20000000000 */
[----:B-1----:R-:W1:Y:S01]  /*29b0*/  LDTM.x8 R4, tmem[UR5] ;  /* 0x00000005000479ee */ /* 0x002e6200081c0000 */
[----:B------:R-:W-:Y:S02]  /*29c0*/  F2FP.BF16.F32.PACK_AB R20, R13, R12 ;  /* 0x0000000c0d14723e */ /* 0x000fe400000010ff */
[----:B------:R-:W-:Y:S02]  /*29d0*/  F2FP.BF16.F32.PACK_AB R21, R15, R14 ;  /* 0x0000000e0f15723e */ /* 0x000fe400000010ff */
[----:B------:R-:W-:Y:S02]  /*29e0*/  F2FP.BF16.F32.PACK_AB R22, R17, R16 ;  /* 0x000000101116723e */ /* 0x000fe400000010ff */
[----:B------:R-:W-:-:S02]  /*29f0*/  F2FP.BF16.F32.PACK_AB R23, R19, R18 ;  /* 0x000000121317723e */ /* 0x000fc400000010ff */
[----:B-1----:R-:W-:Y:S02]  /*2a00*/  F2FP.BF16.F32.PACK_AB R4, R5, R4 ;  /* 0x000000040504723e */ /* 0x002fe400000010ff */
[----:B------:R-:W-:Y:S02]  /*2a10*/  F2FP.BF16.F32.PACK_AB R5, R7, R6 ;  /* 0x000000060705723e */ /* 0x000fe400000010ff */
[----:B------:R-:W-:Y:S01]  /*2a20*/  F2FP.BF16.F32.PACK_AB R6, R9, R8 ;  /* 0x000000080906723e */ /* 0x000fe200000010ff */
[C---:B------:R-:W-:Y:S01]  /*2a30*/  IMAD R8, R28.reuse, 0x800, R24 ;  /* 0x000008001c087824 */ /* 0x040fe200078e0218 */
[----:B------:R-:W-:Y:S01]  /*2a40*/  F2FP.BF16.F32.PACK_AB R7, R11, R10 ;  /* 0x0000000a0b07723e */ /* 0x000fe200000010ff */
[----:B------:R-:W-:-:S03]  /*2a50*/  IMAD R28, R28, 0x800, R3 ;  /* 0x000008001c1c7824 */ /* 0x000fc600078e0203 */
[----:B------:R-:W-:Y:S01]  /*2a60*/  STS.128 [R8+UR8], R20 ;  /* 0x0000001408007988 */ /* 0x000fe20008000c08 */
[----:B------:R-:W-:-:S03]  /*2a70*/  NOP ;  /* 0x0000000000007918 */ /* 0x000fc60000000000 */
[----:B------:R1:W-:Y:S01]  /*2a80*/  STS.128 [R28+UR8], R4 ;  /* 0x000000041c007988 */ /* 0x0003e20008000c08 */
[----:B------:R-:W-:Y:S01]  /*2a90*/  NOP ;  /* 0x0000000000007918 */ /* 0x000fe20000000000 */
[----:B------:R-:W-:Y:S01]  /*2aa0*/  SYNCS.ARRIVE.TRANS64.RED.A1T0 RZ, [UR4], RZ ;  /* 0x000000ffffff79a7 */ /* 0x000fe20008100404 */
[----:B------:R-:W-:Y:S01]  /*2ab0*/  ELECT P0, URZ, PT ;  /* 0x0000000000ff782f */ /* 0x000fe20003800000 */
[----:B------:R2:W-:Y:S06]  /*2ac0*/  MEMBAR.ALL.CTA ;  /* 0x0000000000007992 */ /* 0x0005ec0000008000 */
[----:B--2---:R-:W2:Y:S01]  /*2ad0*/  FENCE.VIEW.ASYNC.S ;  /* 0x00000000000073c6 */ /* 0x004ea20000000000 */
[----:B-1----:R-:W-:-:S04]  /*2ae0*/  SHF.R.U32.HI R4, RZ, 0x7, R2 ;  /* 0x00000007ff047819 */ /* 0x002fc80000011602 */
[----:B------:R-:W-:Y:S01]  /*2af0*/  LOP3.LUT R4, R4, 0x1fffff8, RZ, 0xc0, !PT ;  /* 0x01fffff804047812 */ /* 0x000fe200078ec0ff */
[----:B--2---:R-:W-:Y:S06]  /*2b00*/  BAR.SYNC.DEFER_BLOCKING 0x8, 0x20 ;  /* 0x0200800000007b1d */ /* 0x004fec0000010000 */
[----:B------:R-:W-:Y:S05]  /*2b10*/  @!P0 BRA `(.L_x_36) ;  /* 0x0000000000588947 */ /* 0x000fea0003800000 */
[----:B------:R-:W-:Y:S02]  /*2b20*/  LOP3.LUT R5, R2, 0x3ff, RZ, 0xc0, !PT ;  /* 0x000003ff02057812 */ /* 0x000fe400078ec0ff */
[----:B------:R-:W-:Y:S02]  /*2b30*/  VIADDMNMX.U32 R2, R27, -R4, 0x8, PT ;  /* 0x000000081b027446 */ /* 0x000fe40003800804 */
[----:B------:R-:W-:Y:S02]  /*2b40*/  MOV R7, 0x2b60 ;  /* 0x00002b6000077802 */ /* 0x000fe40000000f00 */
[----:B------:R-:W-:Y:S05]  /*2b50*/  CALL.REL.NOINC `($__internal_3_$__cuda_sm20_div_u16) ;  /* 0x00000008002c7944 */ /* 0x000fea0003c00000 */
[----:B------:R-:W-:Y:S01]  /*2b60*/  PRMT R7, R2, 0x9910, RZ ;  /* 0x0000991002077816 */ /* 0x000fe200000000ff */
[----:B------:R-:W-:Y:S01]  /*2b70*/  UIADD3 UR12, UP0, UPT, UR14, 0x240, URZ ;  /* 0x000002400e0c7890 */ /* 0x000fe2000ff1e0ff */
[C---:B------:R-:W-:Y:S01]  /*2b80*/  PRMT R2, R6.reuse, 0x9910, RZ ;  /* 0x0000991006027816 */ /* 0x040fe200000000ff */
[----:B------:R-:W-:Y:S01]  /*2b90*/  ULEA UR4, UR9, UR8, 0xb ;  /* 0x0000000809047291 */ /* 0x000fe2000f8e58ff */
[----:B------:R-:W-:Y:S01]  /*2ba0*/  R2UR UR5, R6 ;  /* 0x00000000060572ca */ /* 0x000fe200000e0000 */
[----:B------:R-:W-:Y:S02]  /*2bb0*/  UIADD3.X UR13, UPT, UPT, URZ, UR15, URZ, UP0, !UPT ;  /* 0x0000000fff0d7290 */ /* 0x000fe400087fe4ff */
[----:B------:R-:W-:-:S04]  /*2bc0*/  IMAD R2, R2, R7, RZ ;  /* 0x0000000702027224 */ /* 0x000fc800078e02ff */
[----:B------:R-:W-:-:S05]  /*2bd0*/  IMAD.MOV R2, RZ, RZ, -R2 ;  /* 0x000000ffff027224 */ /* 0x000fca00078e0a02 */
[----:B------:R-:W-:Y:S01]  /*2be0*/  PRMT R2, R2, 0x7710, RZ ;  /* 0x0000771002027816 */ /* 0x000fe200000000ff */
[----:B------:R-:W-:-:S04]  /*2bf0*/  USHF.L.U32 UR5, UR5, 0x5, URZ ;  /* 0x0000000505057899 */ /* 0x000fc800080006ff */
[----:B------:R-:W-:Y:S01]  /*2c00*/  IMAD.IADD R2, R5, 0x1, R2 ;  /* 0x0000000105027824 */ /* 0x000fe200078e0202 */
[----:B------:R-:W-:-:S04]  /*2c10*/  ULOP3.LUT UR5, UR5, 0xffff, URZ, 0xc0, !UPT ;  /* 0x0000ffff05057892 */ /* 0x000fc8000f8ec0ff */
[----:B------:R-:W-:-:S05]  /*2c20*/  LOP3.LUT R2, R2, 0xffff, RZ, 0xc0, !PT ;  /* 0x0000ffff02027812 */ /* 0x000fca00078ec0ff */
[----:B------:R-:W-:-:S05]  /*2c30*/  IMAD.IADD R2, R4, 0x1, R2 ;  /* 0x0000000104027824 */ /* 0x000fca00078e0202 */
[----:B------:R-:W-:-:S13]  /*2c40*/  R2UR UR6, R2 ;  /* 0x00000000020672ca */ /* 0x000fda00000e0000 */
[----:B------:R-:W-:-:S09]  /*2c50*/  USHF.L.U32 UR6, UR6, 0x5, URZ ;  /* 0x0000000506067899 */ /* 0x000fd200080006ff */
[----:B------:R1:W-:Y:S02]  /*2c60*/  UTMASTG.2D [UR4], [UR12] ;  /* 0x000000040c0073b5 */ /* 0x0003e40008008000 */
[----:B-1----:R0:W-:Y:S02]  /*2c70*/  UTMACMDFLUSH ;  /* 0x00000000000079b7 */ /* 0x0021e40000000000 */
.L_x_36:
[----:B------:R-:W-:Y:S05]  /*2c80*/  BSYNC.RECONVERGENT B0 ;  /* 0x0000000000007941 */ /* 0x000fea0003800200 */
.L_x_35:
[----:B------:R-:W-:Y:S01]  /*2c90*/  ISETP.NE.AND P0, PT, R0, UR10, PT ;  /* 0x0000000a00007c0c */ /* 0x000fe2000bf05270 */
[----:B------:R-:W-:Y:S02]  /*2ca0*/  UIADD3 UR5, UPT, UPT, UR10, 0x1, URZ ;  /* 0x000000010a057890 */ /* 0x000fe4000fffe0ff */
[----:B------:R-:W-:Y:S02]  /*2cb0*/  ULOP3.LUT UR9, UR9, 0x1, URZ, 0xc, !UPT ;  /* 0x0000000109097892 */ /* 0x000fe4000f8e0cff */
[----:B------:R-:W-:-:S03]  /*2cc0*/  ULEA UR4, UR5, UR7, 0x7 ;  /* 0x0000000705047291 */ /* 0x000fc6000f8e38ff */
[----:B------:R-:W-:-:S03]  /*2cd0*/  UMOV UR10, UR5 ;  /* 0x00000005000a7c82 */ /* 0x000fc60008000000 */
[----:B------:R-:W-:Y:S02]  /*2ce0*/  MOV R2, UR4 ;  /* 0x0000000400027c02 */ /* 0x000fe40008000f00 */
[----:B------:R-:W-:Y:S05]  /*2cf0*/  @P0 BRA `(.L_x_37) ;  /* 0xfffffff8008c0947 */ /* 0x000fea000383ffff */
.L_x_33:
[----:B------:R-:W1:Y:S01]  /*2d00*/  S2UR UR5, SR_CgaCtaId ;  /* 0x00000000000579c3 */ /* 0x000e620000008800 */
[----:B------:R-:W-:Y:S01]  /*2d10*/  NOP ;  /* 0x0000000000007918 */ /* 0x000fe20000000000 */
[----:B------:R-:W-:Y:S02]  /*2d20*/  UMOV UR4, 0x50 ;  /* 0x0000005000047882 */ /* 0x000fe40000000000 */
[----:B-1----:R-:W-:-:S09]  /*2d30*/  ULEA UR5, UR5, UR4, 0x18 ;  /* 0x0000000405057291 */ /* 0x002fd2000f8ec0ff */
[----:B------:R-:W1:Y:S02]  /*2d40*/  LDS R2, [UR5] ;  /* 0x00000005ff027984 */ /* 0x000e640008000800 */
[----:B-1----:R-:W-:-:S04]  /*2d50*/  LOP3.LUT R0, R2, 0xf, RZ, 0xc0, !PT ;  /* 0x0000000f02007812 */ /* 0x002fc800078ec0ff */
[----:B------:R-:W-:-:S13]  /*2d60*/  ISETP.NE.AND P0, PT, R0, 0xf, PT ;  /* 0x0000000f0000780c */ /* 0x000fda0003f05270 */
[----:B------:R-:W-:Y:S05]  /*2d70*/  @P0 BRA `(.L_x_38) ;  /* 0x0000000000480947 */ /* 0x000fea0003800000 */
[----:B------:R-:W-:-:S04]  /*2d80*/  SHF.R.U32.HI R0, RZ, 0x10, R2 ;  /* 0x00000010ff007819 */ /* 0x000fc80000011602 */
[----:B------:R-:W-:-:S04]  /*2d90*/  LOP3.LUT R0, R0, 0x1, RZ, 0xc0, !PT ;  /* 0x0000000100007812 */ /* 0x000fc800078ec0ff */
[----:B------:R-:W-:-:S13]  /*2da0*/  ISETP.NE.AND P0, PT, R0, 0x1, PT ;  /* 0x000000010000780c */ /* 0x000fda0003f05270 */
[----:B------:R-:W-:Y:S05]  /*2db0*/  @P0 BRA `(.L_x_39) ;  /* 0x00000000002c0947 */ /* 0x000fea0003800000 */
[----:B------:R-:W1:Y:S01]  /*2dc0*/  S2R R0, SR_LANEID ;  /* 0x0000000000007919 */ /* 0x000e620000000000 */
[----:B------:R-:W-:Y:S01]  /*2dd0*/  IMAD.MOV.U32 R2, RZ, RZ, -0x10010 ;  /* 0xfffefff0ff027424 */ /* 0x000fe200078e00ff */
[----:B------:R-:W-:Y:S02]  /*2de0*/  VOTEU.ANY UR6, UPT, PT ;  /* 0x0000000000067886 */ /* 0x000fe400038e0100 */
[----:B------:R-:W-:Y:S01]  /*2df0*/  UFLO.U32 UR6, UR6 ;  /* 0x00000006000672bd */ /* 0x000fe200080e0000 */
[----:B------:R-:W2:Y:S05]  /*2e00*/  REDUX UR4, R2 ;  /* 0x00000000020473c4 */ /* 0x000eaa0000000000 */
[----:B-1----:R-:W-:-:S02]  /*2e10*/  ISETP.EQ.U32.AND P0, PT, R0, UR6, PT ;  /* 0x0000000600007c0c */ /* 0x002fc4000bf02070 */
[----:B--2---:R-:W-:Y:S01]  /*2e20*/  MOV R0, UR4 ;  /* 0x0000000400007c02 */ /* 0x004fe20008000f00 */
[----:B------:R-:W-:-:S05]  /*2e30*/  UMOV UR4, 0xfffefff0 ;  /* 0xfffefff000047882 */ /* 0x000fca0000000000 */
[----:B------:R1:W-:Y:S05]  /*2e40*/  UTCATOMSWS.AND URZ, UR4 ;  /* 0x0000000400ff79e3 */ /* 0x0003ea0008000000 */
[----:B------:R1:W-:Y:S01]  /*2e50*/  @P0 ATOMS.AND RZ, [UR5], R0 ;  /* 0x00000000ffff098c */ /* 0x0003e2000a800005 */
[----:B------:R-:W-:Y:S05]  /*2e60*/  BRA `(.L_x_40) ;  /* 0x0000000000147947 */ /* 0x000fea0003800000 */
.L_x_39:
[----:B------:R-:W-:Y:S02]  /*2e70*/  MOV R2, 0x2e90 ;  /* 0x00002e9000027802 */ /* 0x000fe40000000f00 */
[----:B------:R-:W-:Y:S05]  /*2e80*/  CALL.REL.NOINC `($__internal_0_$__cuda_sm10x_tcgen05_guardrail_trap_col_being_dealloced_not_returned_by_alloc) ;  /* 0x00000004003c7944 */ /* 0x000fea0003c00000 */
[----:B------:R-:W-:Y:S05]  /*2e90*/  BRA `(.L_x_40) ;  /* 0x0000000000087947 */ /* 0x000fea0003800000 */
.L_x_38:
[----:B------:R-:W-:Y:S02]  /*2ea0*/  MOV R2, 0x2ec0 ;  /* 0x00002ec000027802 */ /* 0x000fe40000000f00 */
[----:B------:R-:W-:Y:S05]  /*2eb0*/  CALL.REL.NOINC `($__internal_2_$__cuda_sm10x_tcgen05_guardrail_trap_unallocated_columns_being_dealloced) ;  /* 0x0000000400487944 */ /* 0x000fea0003c00000 */
.L_x_40:
[----:B------:R-:W-:Y:S01]  /*2ec0*/  NOP ;  /* 0x0000000000007918 */ /* 0x000fe20000000000 */
[----:B-1----:R-:W-:Y:S05]  /*2ed0*/  EXIT ;  /* 0x000000000000794d */ /* 0x002fea0003800000 */
.L_x_13:
[----:B------:R-:W-:Y:S02]  /*2ee0*/  MOV R8, UR10 ;  /* 0x0000000a00087c02 */ /* 0x000fe40008000f00 */
[----:B------:R-:W-:Y:S02]  /*2ef0*/  MOV R9, UR10 ;  /* 0x0000000a00097c02 */ /* 0x000fe40008000f00 */
[----:B------:R-:W-:-:S07]  /*2f00*/  MOV R0, UR9 ;  /* 0x0000000900007c02 */ /* 0x000fce0008000f00 */
.L_x_41:
[----:B-1----:R1:W2:Y:S02]  /*2f10*/  SYNCS.PHASECHK.TRANS64.TRYWAIT P0, [R0+URZ+0x37250], R9 ;  /* 0x03725009000075a7 */ /* 0x0022a400080011ff */
[----:B--2---:R-:W-:Y:S05]  /*2f20*/  @!P0 NANOSLEEP.SYNCS 0x989680 ;  /* 0x009896800000895d */ /* 0x004fea0003900000 */
[----:B------:R-:W2:Y:S02]  /*2f30*/  @!P0 SYNCS.PHASECHK.TRANS64 P0, [R0+URZ+0x37250], R9 ;  /* 0x03725009000085a7 */ /* 0x000ea400080010ff */
[----:B--2---:R-:W-:Y:S05]  /*2f40*/  @!P0 BRA `(.L_x_41) ;  /* 0xfffffffc00f08947 */ /* 0x004fea000383ffff */
[----:B------:R-:W-:Y:S05]  /*2f50*/  BRA `(.L_x_42) ;  /* 0xffffffdc00b07947 */ /* 0x000fea000383ffff */
.L_x_14:
[----:B------:R-:W-:Y:S02]  /*2f60*/  MOV R2, UR10 ;  /* 0x0000000a00027c02 */ /* 0x000fe40008000f00 */
[----:B------:R-:W-:Y:S07]  /*2f70*/  MOV R8, R9 ;  /* 0x0000000900087202 */ /* 0x000fee0000000f00 */
.L_x_43:
[----:B-1----:R1:W2:Y:S02]  /*2f80*/  SYNCS.PHASECHK.TRANS64.TRYWAIT P0, [R2+URZ+0x37180], R9 ;  /* 0x03718009020075a7 */ /* 0x0022a400080011ff */
[----:B--2---:R-:W-:Y:S05]  /*2f90*/  @!P0 NANOSLEEP.SYNCS 0x989680 ;  /* 0x009896800000895d */ /* 0x004fea0003900000 */
[----:B------:R-:W2:Y:S02]  /*2fa0*/  @!P0 SYNCS.PHASECHK.TRANS64 P0, [R2+URZ+0x37180], R9 ;  /* 0x03718009020085a7 */ /* 0x000ea400080010ff */
[----:B--2---:R-:W-:Y:S05]  /*2fb0*/  @!P0 BRA `(.L_x_43) ;  /* 0xfffffffc00f08947 */ /* 0x004fea000383ffff */
[----:B------:R-:W-:Y:S05]  /*2fc0*/  BRA `(.L_x_44) ;  /* 0xffffffdc00b47947 */ /* 0x000fea000383ffff */
.L_x_16:
[----:B------:R-:W-:Y:S02]  /*2fd0*/  MOV R2, UR13 ;  /* 0x0000000d00027c02 */ /* 0x000fe40008000f00 */
[----:B------:R-:W-:Y:S07]  /*2fe0*/  MOV R8, R9 ;  /* 0x0000000900087202 */ /* 0x000fee0000000f00 */
.L_x_45:
[----:B-1----:R1:W2:Y:S02]  /*2ff0*/  SYNCS.PHASECHK.TRANS64.TRYWAIT P0, [R2+URZ+0x37180], R9 ;  /* 0x03718009020075a7 */ /* 0x0022a400080011ff */
[----:B--2---:R-:W-:Y:S05]  /*3000*/  @!P0 NANOSLEEP.SYNCS 0x989680 ;  /* 0x009896800000895d */ /* 0x004fea0003900000 */
[----:B------:R-:W2:Y:S02]  /*3010*/  @!P0 SYNCS.PHASECHK.TRANS64 P0, [R2+URZ+0x37180], R9 ;  /* 0x03718009020085a7 */ /* 0x000ea400080010ff */
[----:B--2---:R-:W-:Y:S05]  /*3020*/  @!P0 BRA `(.L_x_45) ;  /* 0xfffffffc00f08947 */ /* 0x004fea000383ffff */
[----:B------:R-:W-:Y:S05]  /*3030*/  BRA `(.L_x_46) ;  /* 0xffffffe000747947 */ /* 0x000fea000383ffff */
.L_x_20:
[----:B------:R-:W-:Y:S02]  /*3040*/  MOV R4, UR24 ;  /* 0x0000001800047c02 */ /* 0x000fe40008000f00 */
[----:B------:R-:W-:Y:S02]  /*3050*/  MOV R5, UR24 ;  /* 0x0000001800057c02 */ /* 0x000fe40008000f00 */
[----:B------:R-:W-:-:S07]  /*3060*/  MOV R2, UR17 ;  /* 0x0000001100027c02 */ /* 0x000fce0008000f00 */
.L_x_47:
[----:B-1----:R1:W2:Y:S02]  /*3070*/  SYNCS.PHASECHK.TRANS64.TRYWAIT P0, [R2+URZ+0xc0], R5 ;  /* 0x0000c005020075a7 */ /* 0x0022a400080011ff */
[----:B--2---:R-:W-:Y:S05]  /*3080*/  @!P0 NANOSLEEP.SYNCS 0x989680 ;  /* 0x009896800000895d */ /* 0x004fea0003900000 */
[----:B------:R-:W2:Y:S02]  /*3090*/  @!P0 SYNCS.PHASECHK.TRANS64 P0, [R2+URZ+0xc0], R5 ;  /* 0x0000c005020085a7 */ /* 0x000ea400080010ff */
[----:B--2---:R-:W-:Y:S05]  /*30a0*/  @!P0 BRA `(.L_x_47) ;  /* 0xfffffffc00f08947 */ /* 0x004fea000383ffff */
[----:B------:R-:W-:Y:S05]  /*30b0*/  BRA `(.L_x_48) ;  /* 0xffffffe800647947 */ /* 0x000fea000383ffff */
.L_x_21:
[----:B------:R-:W-:Y:S02]  /*30c0*/  MOV R6, UR20 ;  /* 0x0000001400067c02 */ /* 0x000fe40008000f00 */
[----:B------:R-:W-:Y:S02]  /*30d0*/  MOV R7, UR20 ;  /* 0x0000001400077c02 */ /* 0x000fe40008000f00 */
[----:B------:R-:W-:-:S07]  /*30e0*/  MOV R3, UR25 ;  /* 0x0000001900037c02 */ /* 0x000fce0008000f00 */
.L_x_49:
[----:B-1----:R1:W2:Y:S02]  /*30f0*/  SYNCS.PHASECHK.TRANS64.TRYWAIT P0, [R3+URZ+0xc0], R7 ;  /* 0x0000c007030075a7 */ /* 0x0022a400080011ff */
[----:B--2---:R-:W-:Y:S05]  /*3100*/  @!P0 NANOSLEEP.SYNCS 0x989680 ;  /* 0x009896800000895d */ /* 0x004fea0003900000 */
[----:B------:R-:W2:Y:S02]  /*3110*/  @!P0 SYNCS.PHASECHK.TRANS64 P0, [R3+URZ+0xc0], R7 ;  /* 0x0000c007030085a7 */ /* 0x000ea400080010ff */
[----:B--2---:R-:W-:Y:S05]  /*3120*/  @!P0 BRA `(.L_x_49) ;  /* 0xfffffffc00f08947 */ /* 0x004fea000383ffff */
[----:B------:R-:W-:Y:S05]  /*3130*/  BRA `(.L_x_50) ;  /* 0xffffffe800ac7947 */ /* 0x000fea000383ffff */
.L_x_22:
[----:B------:R-:W-:Y:S02]  /*3140*/  MOV R6, UR4 ;  /* 0x0000000400067c02 */ /* 0x000fe40008000f00 */
[----:B-1----:R-:W-:Y:S02]  /*3150*/  MOV R7, UR4 ;  /* 0x0000000400077c02 */ /* 0x002fe40008000f00 */
[----:B------:R-:W-:-:S07]  /*3160*/  MOV R3, UR21 ;  /* 0x0000001500037c02 */ /* 0x000fce0008000f00 */
.L_x_51:
[----:B-1----:R1:W2:Y:S02]  /*3170*/  SYNCS.PHASECHK.TRANS64.TRYWAIT P0, [R3+URZ+0xc0], R7 ;  /* 0x0000c007030075a7 */ /* 0x0022a400080011ff */
[----:B--2---:R-:W-:Y:S05]  /*3180*/  @!P0 NANOSLEEP.SYNCS 0x989680 ;  /* 0x009896800000895d */ /* 0x004fea0003900000 */
[----:B------:R-:W2:Y:S02]  /*3190*/  @!P0 SYNCS.PHASECHK.TRANS64 P0, [R3+URZ+0xc0], R7 ;  /* 0x0000c007030085a7 */ /* 0x000ea400080010ff */
[----:B--2---:R-:W-:Y:S05]  /*31a0*/  @!P0 BRA `(.L_x_51) ;  /* 0xfffffffc00f08947 */ /* 0x004fea000383ffff */
[----:B------:R-:W-:Y:S05]  /*31b0*/  BRA `(.L_x_52) ;  /* 0xffffffe800e07947 */ /* 0x000fea000383ffff */
.L_x_23:
[----:B------:R-:W-:Y:S02]  /*31c0*/  MOV R6, UR12 ;  /* 0x0000000c00067c02 */ /* 0x000fe40008000f00 */
[----:B-1----:R-:W-:Y:S02]  /*31d0*/  MOV R7, UR12 ;  /* 0x0000000c00077c02 */ /* 0x002fe40008000f00 */
[----:B------:R-:W-:-:S07]  /*31e0*/  MOV R2, UR17 ;  /* 0x0000001100027c02 */ /* 0x000fce0008000f00 */
.L_x_53:
[----:B-1----:R1:W2:Y:S02]  /*31f0*/  SYNCS.PHASECHK.TRANS64.TRYWAIT P0, [R2+URZ+0xc0], R7 ;  /* 0x0000c007020075a7 */ /* 0x0022a400080011ff */
[----:B--2---:R-:W-:Y:S05]  /*3200*/  @!P0 NANOSLEEP.SYNCS 0x989680 ;  /* 0x009896800000895d */ /* 0x004fea0003900000 */
[----:B------:R-:W2:Y:S02]  /*3210*/  @!P0 SYNCS.PHASECHK.TRANS64 P0, [R2+URZ+0xc0], R7 ;  /* 0x0000c007020085a7 */ /* 0x000ea400080010ff */
[----:B--2---:R-:W-:Y:S05]  /*3220*/  @!P0 BRA `(.L_x_53) ;  /* 0xfffffffc00f08947 */ /* 0x004fea000383ffff */
[----:B------:R-:W-:Y:S05]  /*3230*/  BRA `(.L_x_54) ;  /* 0xffffffe800d87947 */ /* 0x000fea000383ffff */
.L_x_27:
[----:B------:R-:W-:-:S07]  /*3240*/  MOV R11, R10 ;  /* 0x0000000a000b7202 */ /* 0x000fce0000000f00 */
.L_x_55:
[----:B-1----:R1:W2:Y:S02]  /*3250*/  SYNCS.PHASECHK.TRANS64.TRYWAIT P0, [R8+URZ+0x37000], R11 ;  /* 0x0370000b080075a7 */ /* 0x0022a400080011ff */
[----:B--2---:R-:W-:Y:S05]  /*3260*/  @!P0 NANOSLEEP.SYNCS 0x989680 ;  /* 0x009896800000895d */ /* 0x004fea0003900000 */
[----:B------:R-:W2:Y:S02]  /*3270*/  @!P0 SYNCS.PHASECHK.TRANS64 P0, [R8+URZ+0x37000], R11 ;  /* 0x0370000b080085a7 */ /* 0x000ea400080010ff */
[----:B--2---:R-:W-:Y:S05]  /*3280*/  @!P0 BRA `(.L_x_55) ;  /* 0xfffffffc00f08947 */ /* 0x004fea000383ffff */
[----:B------:R-:W-:Y:S05]  /*3290*/  BRA `(.L_x_56) ;  /* 0xffffffec00e07947 */ /* 0x000fea000383ffff */
.L_x_29:
[----:B------:R-:W-:-:S07]  /*32a0*/  MOV R7, R6 ;  /* 0x0000000600077202 */ /* 0x000fce0000000f00 */
.L_x_57:
[----:B--2---:R2:W3:Y:S02]  /*32b0*/  SYNCS.PHASECHK.TRANS64.TRYWAIT P0, [R3+URZ+0x37000], R7 ;  /* 0x03700007030075a7 */ /* 0x0044e400080011ff */
[----:B---3--:R-:W-:Y:S05]  /*32c0*/  @!P0 NANOSLEEP.SYNCS 0x989680 ;  /* 0x009896800000895d */ /* 0x008fea0003900000 */
[----:B------:R-:W3:Y:S02]  /*32d0*/  @!P0 SYNCS.PHASECHK.TRANS64 P0, [R3+URZ+0x37000], R7 ;  /* 0x03700007030085a7 */ /* 0x000ee400080010ff */
[----:B---3--:R-:W-:Y:S05]  /*32e0*/  @!P0 BRA `(.L_x_57) ;  /* 0xfffffffc00f08947 */ /* 0x008fea000383ffff */
[----:B------:R-:W-:Y:S05]  /*32f0*/  BRA `(.L_x_58) ;  /* 0xfffffff0004c7947 */ /* 0x000fea000383ffff */
.L_x_34:
[----:B------:R-:W-:Y:S02]  /*3300*/  MOV R6, UR5 ;  /* 0x0000000500067c02 */ /* 0x000fe40008000f00 */
[----:B------:R-:W-:Y:S02]  /*3310*/  MOV R7, UR5 ;  /* 0x0000000500077c02 */ /* 0x000fe40008000f00 */
[----:B------:R-:W-:-:S07]  /*3320*/  MOV R4, UR4 ;  /* 0x0000000400047c02 */ /* 0x000fce0008000f00 */
.L_x_59:
[----:B-1----:R1:W2:Y:S02]  /*3330*/  SYNCS.PHASECHK.TRANS64.TRYWAIT P0, [R4+URZ+0x37240], R7 ;  /* 0x03724007040075a7 */ /* 0x0022a400080011ff */
[----:B--2---:R-:W-:Y:S05]  /*3340*/  @!P0 NANOSLEEP.SYNCS 0x989680 ;  /* 0x009896800000895d */ /* 0x004fea0003900000 */
[----:B------:R-:W2:Y:S02]  /*3350*/  @!P0 SYNCS.PHASECHK.TRANS64 P0, [R4+URZ+0x37240], R7 ;  /* 0x03724007040085a7 */ /* 0x000ea400080010ff */
[----:B--2---:R-:W-:Y:S05]  /*3360*/  @!P0 BRA `(.L_x_59) ;  /* 0xfffffffc00f08947 */ /* 0x004fea000383ffff */
[----:B------:R-:W-:Y:S05]  /*3370*/  BRA `(.L_x_60) ;  /* 0xfffffff400147947 */ /* 0x000fea000383ffff */
        .weak           $__internal_0_$__cuda_sm10x_tcgen05_guardrail_trap_col_being_dealloced_not_returned_by_alloc
        .type           $__internal_0_$__cuda_sm10x_tcgen05_guardrail_trap_col_being_dealloced_not_returned_by_alloc,@function
        .size           $__internal_0_$__cuda_sm10x_tcgen05_guardrail_trap_col_being_dealloced_not_returned_by_alloc,($__internal_1_$__cuda_sm10x_tcgen05_guardrail_trap_phase_invalid_during_alloc - $__internal_0_$__cuda_sm10x_tcgen05_guardrail_trap_col_being_dealloced_not_returned_by_alloc)
$__internal_0_$__cuda_sm10x_tcgen05_guardrail_trap_col_being_dealloced_not_returned_by_alloc:
[----:B------:R-:W-:Y:S05]  /*3380*/  BPT.TRAP 0x1 ;  /* 0x000000040000795c */ /* 0x000fea0000300000 */
[----:B------:R-:W-:-:S04]  /*3390*/  HFMA2 R3, -RZ, RZ, 0, 0 ;  /* 0x00000000ff037431 */ /* 0x000fc800000001ff */
[----:B------:R-:W-:Y:S05]  /*33a0*/  RET.REL.NODEC R2 `(_ZN9deep_gemm24sm100_fp8_gemm_1d1d_implILN4cute4UMMA5MajorE0ELS3_0ELj0ELj4096ELj7168ELj32ELj32ELj128ELj1ELj128ELj128ELj64ELj24ELj128ELj128ELj1ELb0ELj128ELNS_8GemmTypeE0ELb0EN7cutlass10bfloat16_tENS_16EpilogueIdentityEEEvPijjj14CUtensorMap_stS9_S9_S9_S9_) ;  /* 0xffffffcc02147950 */ /* 0x000fea0003c3ffff */
        .weak           $__internal_1_$__cuda_sm10x_tcgen05_guardrail_trap_phase_invalid_during_alloc
        .type           $__internal_1_$__cuda_sm10x_tcgen05_guardrail_trap_phase_invalid_during_alloc,@function
        .size           $__internal_1_$__cuda_sm10x_tcgen05_guardrail_trap_phase_invalid_during_alloc,($__internal_2_$__cuda_sm10x_tcgen05_guardrail_trap_unallocated_columns_being_dealloced - $__internal_1_$__cuda_sm10x_tcgen05_guardrail_trap_phase_invalid_during_alloc)
$__internal_1_$__cuda_sm10x_tcgen05_guardrail_trap_phase_invalid_during_alloc:
[----:B------:R-:W-:Y:S05]  /*33b0*/  BPT.TRAP 0x1 ;  /* 0x000000040000795c */ /* 0x000fea0000300000 */
[----:B------:R-:W-:-:S04]  /*33c0*/  MOV R5, 0x0 ;  /* 0x0000000000057802 */ /* 0x000fc80000000f00 */
[----:B------:R-:W-:Y:S05]  /*33d0*/  RET.REL.NODEC R4 `(_ZN9deep_gemm24sm100_fp8_gemm_1d1d_implILN4cute4UMMA5MajorE0ELS3_0ELj0ELj4096ELj7168ELj32ELj32ELj128ELj1ELj128ELj128ELj64ELj24ELj128ELj128ELj1ELb0ELj128ELNS_8GemmTypeE0ELb0EN7cutlass10bfloat16_tENS_16EpilogueIdentityEEEvPijjj14CUtensorMap_stS9_S9_S9_S9_) ;  /* 0xffffffcc04087950 */ /* 0x000fea0003c3ffff */
        .weak           $__internal_2_$__cuda_sm10x_tcgen05_guardrail_trap_unallocated_columns_being_dealloced
        .type           $__internal_2_$__cuda_sm10x_tcgen05_guardrail_trap_unallocated_columns_being_dealloced,@function
        .size           $__internal_2_$__cuda_sm10x_tcgen05_guardrail_trap_unallocated_columns_being_dealloced,($__internal_3_$__cuda_sm20_div_u16 - $__internal_2_$__cuda_sm10x_tcgen05_guardrail_trap_unallocated_columns_being_dealloced)
$__internal_2_$__cuda_sm10x_tcgen05_guardrail_trap_unallocated_columns_being_dealloced:
[----:B------:R-:W-:Y:S05]  /*33e0*/  BPT.TRAP 0x1 ;  /* 0x000000040000795c */ /* 0x000fea0000300000 */
[----:B------:R-:W-:-:S04]  /*33f0*/  HFMA2 R3, -RZ, RZ, 0, 0 ;  /* 0x00000000ff037431 */ /* 0x000fc800000001ff */
[----:B------:R-:W-:Y:S05]  /*3400*/  RET.REL.NODEC R2 `(_ZN9deep_gemm24sm100_fp8_gemm_1d1d_implILN4cute4UMMA5MajorE0ELS3_0ELj0ELj4096ELj7168ELj32ELj32ELj128ELj1ELj128ELj128ELj64ELj24ELj128ELj128ELj1ELb0ELj128ELNS_8GemmTypeE0ELb0EN7cutlass10bfloat16_tENS_16EpilogueIdentityEEEvPijjj14CUtensorMap_stS9_S9_S9_S9_) ;  /* 0xffffffc802fc7950 */ /* 0x000fea0003c3ffff */
        .weak           $__internal_3_$__cuda_sm20_div_u16
        .type           $__internal_3_$__cuda_sm20_div_u16,@function
        .size           $__internal_3_$__cuda_sm20_div_u16,(.L_x_65 - $__internal_3_$__cuda_sm20_div_u16)
$__internal_3_$__cuda_sm20_div_u16:
[----:B------:R-:W1:Y:S01]  /*3410*/  I2F.U16 R8, R2 ;  /* 0x0000000200087306 */ /* 0x000e620000101000 */
[----:B------:R-:W-:-:S07]  /*3420*/  IMAD.MOV.U32 R6, RZ, RZ, 0x4b800000 ;  /* 0x4b800000ff067424 */ /* 0x000fce00078e00ff */
[----:B------:R-:W-:Y:S01]  /*3430*/  I2F.U16.RZ R9, R5 ;  /* 0x0000000500097306 */ /* 0x000fe2000010d000 */
[C---:B-1----:R-:W-:Y:S02]  /*3440*/  FSETP.GEU.AND P0, PT, |R8|.reuse, 1.175494350822287508e-38, PT ;  /* 0x008000000800780b */ /* 0x042fe40003f0e200 */
[----:B------:R-:W-:Y:S02]  /*3450*/  FSETP.GT.AND P1, PT, |R8|, 8.50705917302346158658e+37, PT ;  /* 0x7e8000000800780b */ /* 0x000fe40003f24200 */
[----:B------:R-:W-:Y:S02]  /*3460*/  FSEL R6, R6, 1, !P0 ;  /* 0x3f80000006067808 */ /* 0x000fe40004000000 */
[----:B------:R-:W-:Y:S02]  /*3470*/  ISETP.NE.U32.AND P0, PT, R2, RZ, PT ;  /* 0x000000ff0200720c */ /* 0x000fe40003f05070 */
[----:B------:R-:W-:-:S05]  /*3480*/  FSEL R6, R6, 0.25, !P1 ;  /* 0x3e80000006067808 */ /* 0x000fca0004800000 */
[----:B------:R-:W-:-:S06]  /*3490*/  FMUL R8, R8, R6 ;  /* 0x0000000608087220 */ /* 0x000fcc0000400000 */
[----:B------:R-:W1:Y:S02]  /*34a0*/  MUFU.RCP R8, R8 ;  /* 0x0000000800087308 */ /* 0x000e640000001000 */
[----:B-1----:R-:W-:Y:S01]  /*34b0*/  FMUL R6, R6, R8 ;  /* 0x0000000806067220 */ /* 0x002fe20000400000 */
[----:B------:R-:W-:-:S03]  /*34c0*/  IMAD.MOV.U32 R8, RZ, RZ, R7 ;  /* 0x000000ffff087224 */ /* 0x000fc600078e0007 */
[----:B------:R-:W-:-:S04]  /*34d0*/  VIADD R6, R6, 0x2 ;  /* 0x0000000206067836 */ /* 0x000fc80000000000 */
[----:B------:R-:W-:Y:S01]  /*34e0*/  FMUL.RZ R6, R9, R6 ;  /* 0x0000000609067220 */ /* 0x000fe2000040c000 */
[----:B------:R-:W-:-:S05]  /*34f0*/  HFMA2 R9, -RZ, RZ, 0, 0 ;  /* 0x00000000ff097431 */ /* 0x000fca00000001ff */
[----:B------:R-:W1:Y:S02]  /*3500*/  F2I.U32.TRUNC.NTZ R6, R6 ;  /* 0x0000000600067305 */ /* 0x000e64000020f000 */
[----:B-1----:R-:W-:Y:S02]  /*3510*/  LOP3.LUT R6, R6, 0xffff, RZ, 0xc0, !PT ;  /* 0x0000ffff06067812 */ /* 0x002fe400078ec0ff */
[----:B------:R-:W-:Y:S01]  /*3520*/  @!P0 MOV R6, 0xffffffff ;  /* 0xffffffff00068802 */ /* 0x000fe20000000f00 */
[----:B------:R-:W-:Y:S06]  /*3530*/  RET.REL.NODEC R8 `(_ZN9deep_gemm24sm100_fp8_gemm_1d1d_implILN4cute4UMMA5MajorE0ELS3_0ELj0ELj4096ELj7168ELj32ELj32ELj128ELj1ELj128ELj128ELj64ELj24ELj128ELj128ELj1ELb0ELj128ELNS_8GemmTypeE0ELb0EN7cutlass10bfloat16_tENS_16EpilogueIdentityEEEvPijjj14CUtensorMap_stS9_S9_S9_S9_) ;  /* 0xffffffc808b07950 */ /* 0x000fec0003c3ffff */
.L_x_61:
[----:B------:R-:W-:-:S00]  /*3540*/  BRA `(.L_x_61) ;  /* 0xfffffffc00fc7947 */ /* 0x000fc0000383ffff */
[----:B------:R-:W-:-:S00]  /*3550*/  NOP ;  /* 0x0000000000007918 */ /* 0x000fc00000000000 */
        /* <DEDUP_REMOVED lines=10> */
.L_x_65:


//--------------------- .nv.shared._ZN9deep_gemm24sm100_fp8_gemm_1d1d_implILN4cute4UMMA5MajorE0ELS3_0ELj0ELj4096ELj7168ELj32ELj32ELj128ELj1ELj128ELj128ELj64ELj24ELj128ELj128ELj1ELb0ELj128ELNS_8GemmTypeE0ELb0EN7cutlass10bfloat16_tENS_16EpilogueIdentityEEEvPijjj14CUtensorMap_stS9_S9_S9_S9_ --------------------------
	.section	.nv.shared._ZN9deep_gemm24sm100_fp8_gemm_1d1d_implILN4cute4UMMA5MajorE0ELS3_0ELj0ELj4096ELj7168ELj32ELj32ELj128ELj1ELj128ELj128ELj64ELj24ELj128ELj128ELj1ELb0ELj128ELNS_8GemmTypeE0ELb0EN7cutlass10bfloat16_tENS_16EpilogueIdentityEEEvPijjj14CUtensorMap_stS9_S9_S9_S9_,"aw",@nobits
	.sectionflags	@""
	.align	1024
	.zero		1024


//--------------------- .nv.shared.reserved.0     --------------------------
	.section	.nv.shared.reserved.0,"aw",@nobits
	.align	8
	.weak		__nv_reservedSMEM_offset_0_alias
	.size		__nv_reservedSMEM_offset_0_alias, 0, 64
	.other		__nv_reservedSMEM_offset_0_alias,@"STO_CUDA_RESERVED_SHARED STV_DEFAULT"
__nv_reservedSMEM_offset_0_alias:
	.zero		0
.nv.shared.reserved.0:
	.zero		64
	.weak		__nv_reservedSMEM_allocation_phase
	.type		__nv_reservedSMEM_allocation_phase,@object
	.size		__nv_reservedSMEM_allocation_phase,(.L_0 - __nv_reservedSMEM_allocation_phase)
__nv_reservedSMEM_allocation_phase:
	.zero		1
.L_0:
	.zero		7
	.weak		__nv_reservedSMEM_devtool_atexit_pc
	.type		__nv_reservedSMEM_devtool_atexit_pc,@object
	.size		__nv_reservedSMEM_devtool_atexit_pc,(__nv_reservedSMEM_allocation_mask - __nv_reservedSMEM_devtool_atexit_pc)
__nv_reservedSMEM_devtool_atexit_pc:
	.zero		8
	.weak		__nv_reservedSMEM_allocation_mask
	.type		__nv_reservedSMEM_allocation_mask,@object
	.size		__nv_reservedSMEM_allocation_mask,(.L_2 - __nv_reservedSMEM_allocation_mask)
__nv_reservedSMEM_allocation_mask:
	.zero		4
.L_2:


//--------------------- .nv.global                --------------------------
	.section	.nv.global,"aw",@nobits
.nv.global:
	.type		_ZN45_INTERNAL_93eacaf2_9_kernel_cu_c9f6689a_960514cute1_E,@object
	.size		_ZN45_INTERNAL_93eacaf2_9_kernel_cu_c9f6689a_960514cute1_E,(_ZN45_INTERNAL_93eacaf2_9_kernel_cu_c9f6689a_960514cuda3std3__45__cpo6cbeginE - _ZN45_INTERNAL_93eacaf2_9_kernel_cu_c9f6689a_960514cute1_E)
_ZN45_INTERNAL_93eacaf2_9_kernel_cu_c9f6689a_960514cute1_E:
	.zero		1
	.type		_ZN45_INTERNAL_93eacaf2_9_kernel_cu_c9f6689a_960514cuda3std3__45__cpo6cbeginE,@object
	.size		_ZN45_INTERNAL_93eacaf2_9_kernel_cu_c9f6689a_960514cuda3std3__45__cpo6cbeginE,(_ZN45_INTERNAL_93eacaf2_9_kernel_cu_c9f6689a_960514cuda3std3__48in_placeE - _ZN45_INTERNAL_93eacaf2_9_kernel_cu_c9f6689a_960514cuda3std3__45__cpo6cbeginE)
_ZN45_INTERNAL_93eacaf2_9_kernel_cu_c9f6689a_960514cuda3std3__45__cpo6cbeginE:
	.zero		1
	.type		_ZN45_INTERNAL_93eacaf2_9_kernel_cu_c9f6689a_960514cuda3std3__48in_placeE,@object
	.size		_ZN45_INTERNAL_93eacaf2_9_kernel_cu_c9f6689a_960514cuda3std3__48in_placeE,(_ZN45_INTERNAL_93eacaf2_9_kernel_cu_c9f6689a_960514cuda3std6ranges3__45__cpo9iter_moveE - _ZN45_INTERNAL_93eacaf2_9_kernel_cu_c9f6689a_960514cuda3std3__48in_placeE)
_ZN45_INTERNAL_93eacaf2_9_kernel_cu_c9f6689a_960514cuda3std3__48in_placeE:
	.zero		1
	.type		_ZN45_INTERNAL_93eacaf2_9_kernel_cu_c9f6689a_960514cuda3std6ranges3__45__cpo9iter_moveE,@object
	.size		_ZN45_INTERNAL_93eacaf2_9_kernel_cu_c9f6689a_960514cuda3std6ranges3__45__cpo9iter_moveE,(_ZN45_INTERNAL_93eacaf2_9_kernel_cu_c9f6689a_960514cuda3std3__45__cpo5beginE - _ZN45_INTERNAL_93eacaf2_9_kernel_cu_c9f6689a_960514cuda3std6ranges3__45__cpo9iter_moveE)
_ZN45_INTERNAL_93eacaf2_9_kernel_cu_c9f6689a_960514cuda3std6ranges3__45__cpo9iter_moveE:
	.zero		1
	.type		_ZN45_INTERNAL_93eacaf2_9_kernel_cu_c9f6689a_960514cuda3std3__45__cpo5beginE,@object
	.size		_ZN45_INTERNAL_93eacaf2_9_kernel_cu_c9f6689a_960514cuda3std3__45__cpo5beginE,(_ZN45_INTERNAL_93eacaf2_9_kernel_cu_c9f6689a_960514cuda3std3__447_GLOBAL__N__93eacaf2_9_kernel_cu_c9f6689a_960516ignoreE - _ZN45_INTERNAL_93eacaf2_9_kernel_cu_c9f6689a_960514cuda3std3__45__cpo5beginE)
_ZN45_INTERNAL_93eacaf2_9_kernel_cu_c9f6689a_960514cuda3std3__45__cpo5beginE:
	.zero		1
	.type		_ZN45_INTERNAL_93eacaf2_9_kernel_cu_c9f6689a_960514cuda3std3__447_GLOBAL__N__93eacaf2_9_kernel_cu_c9f6689a_960516ignoreE,@object
	.size		_ZN45_INTERNAL_93eacaf2_9_kernel_cu_c9f6689a_960514cuda3std3__447_GLOBAL__N__93eacaf2_9_kernel_cu_c9f6689a_960516ignoreE,(_ZN45_INTERNAL_93eacaf2_9_kernel_cu_c9f6689a_960514cute7productE - _ZN45_INTERNAL_93eacaf2_9_kernel_cu_c9f6689a_960514cuda3std3__447_GLOBAL__N__93eacaf2_9_kernel_cu_c9f6689a_960516ignoreE)
_ZN45_INTERNAL_93eacaf2_9_kernel_cu_c9f6689a_960514cuda3std3__447_GLOBAL__N__93eacaf2_9_kernel_cu_c9f6689a_960516ignoreE:
	.zero		1
	.type		_ZN45_INTERNAL_93eacaf2_9_kernel_cu_c9f6689a_960514cute7productE,@object
	.size		_ZN45_INTERNAL_93eacaf2_9_kernel_cu_c9f6689a_960514cute7productE,(_ZN45_INTERNAL_93eacaf2_9_kernel_cu_c9f6689a_960514cuda3std3__45__cpo3endE - _ZN45_INTERNAL_93eacaf2_9_kernel_cu_c9f6689a_960514cute7productE)
_ZN45_INTERNAL_93eacaf2_9_kernel_cu_c9f6689a_960514cute7productE:
	.zero		1
	.type		_ZN45_INTERNAL_93eacaf2_9_kernel_cu_c9f6689a_960514cuda3std3__45__cpo3endE,@object
	.size		_ZN45_INTERNAL_93eacaf2_9_kernel_cu_c9f6689a_960514cuda3std3__45__cpo3endE,(_ZN45_INTERNAL_93eacaf2_9_kernel_cu_c9f6689a_960514cuda3std3__419piecewise_constructE - _ZN45_INTERNAL_93eacaf2_9_kernel_cu_c9f6689a_960514cuda3std3__45__cpo3endE)
_ZN45_INTERNAL_93eacaf2_9_kernel_cu_c9f6689a_960514cuda3std3__45__cpo3endE:
	.zero		1
	.type		_ZN45_INTERNAL_93eacaf2_9_kernel_cu_c9f6689a_960514cuda3std3__419piecewise_constructE,@object
	.size		_ZN45_INTERNAL_93eacaf2_9_kernel_cu_c9f6689a_960514cuda3std3__419piecewise_constructE,(_ZN45_INTERNAL_93eacaf2_9_kernel_cu_c9f6689a_960514cuda3std3__45__cpo4cendE - _ZN45_INTERNAL_93eacaf2_9_kernel_cu_c9f6689a_960514cuda3std3__419piecewise_constructE)
_ZN45_INTERNAL_93eacaf2_9_kernel_cu_c9f6689a_960514cuda3std3__419piecewise_constructE:
	.zero		1
	.type		_ZN45_INTERNAL_93eacaf2_9_kernel_cu_c9f6689a_960514cuda3std3__45__cpo4cendE,@object
	.size		_ZN45_INTERNAL_93eacaf2_9_kernel_cu_c9f6689a_960514cuda3std3__45__cpo4cendE,(_ZN45_INTERNAL_93eacaf2_9_kernel_cu_c9f6689a_960514cuda3std6ranges3__45__cpo4swapE - _ZN45_INTERNAL_93eacaf2_9_kernel_cu_c9f6689a_960514cuda3std3__45__cpo4cendE)
_ZN45_INTERNAL_93eacaf2_9_kernel_cu_c9f6689a_960514cuda3std3__45__cpo4cendE:
	.zero		1
	.type		_ZN45_INTERNAL_93eacaf2_9_kernel_cu_c9f6689a_960514cuda3std6ranges3__45__cpo4swapE,@object
	.size		_ZN45_INTERNAL_93eacaf2_9_kernel_cu_c9f6689a_960514cuda3std6ranges3__45__cpo4swapE,(.L_10 - _ZN45_INTERNAL_93eacaf2_9_kernel_cu_c9f6689a_960514cuda3std6ranges3__45__cpo4swapE)
_ZN45_INTERNAL_93eacaf2_9_kernel_cu_c9f6689a_960514cuda3std6ranges3__45__cpo4swapE:
	.zero		1
.L_10:


//--------------------- .nv.constant0._ZN9deep_gemm24sm100_fp8_gemm_1d1d_implILN4cute4UMMA5MajorE0ELS3_0ELj0ELj4096ELj7168ELj32ELj32ELj128ELj1ELj128ELj128ELj64ELj24ELj128ELj128ELj1ELb0ELj128ELNS_8GemmTypeE0ELb0EN7cutlass10bfloat16_tENS_16EpilogueIdentityEEEvPijjj14CUtensorMap_stS9_S9_S9_S9_ --------------------------
	.section	.nv.constant0._ZN9deep_gemm24sm100_fp8_gemm_1d1d_implILN4cute4UMMA5MajorE0ELS3_0ELj0ELj4096ELj7168ELj32ELj32ELj128ELj1ELj128ELj128ELj64ELj24ELj128ELj128ELj1ELb0ELj128ELNS_8GemmTypeE0ELb0EN7cutlass10bfloat16_tENS_16EpilogueIdentityEEEvPijjj14CUtensorMap_stS9_S9_S9_S9_,"a",@progbits
	.sectionflags	@""
	.align	4
.nv.constant0._ZN9deep_gemm24sm100_fp8_gemm_1d1d_implILN4cute4UMMA5MajorE0ELS3_0ELj0ELj4096ELj7168ELj32ELj32ELj128ELj1ELj128ELj128ELj64ELj24ELj128ELj128ELj1ELb0ELj128ELNS_8GemmTypeE0ELb0EN7cutlass10bfloat16_tENS_16EpilogueIdentityEEEvPijjj14CUtensorMap_stS9_S9_S9_S9_:
	.zero		1600


//--------------------- SYMBOLS --------------------------

	.type		.nv.reservedSmem.offset0,@object
	.size		.nv.reservedSmem.offset0,0x4
	.type		.nv.reservedSmem.cap,@object
	.size		.nv.reservedSmem.cap,0x4
